	.target	sm_100a

	.elftype	@"ET_EXEC"


//--------------------- .note.nv.tkinfo           --------------------------
	.section	.note.nv.tkinfo,"",@"SHT_NOTE"
	.sectionflags	@"SHF_NOTE_NV_TKINFO"
	.tkinfo
        /*0018*/ 	.word	0x00000002
        /*0030*/ 	.string	""
        /*0030*/ 	.string	"ptxas"
        /*0030*/ 	.string	"Cuda compilation tools, release 13.0, V13.0.88"
        /*0030*/ 	.string	"Build cuda_13.0.r13.0/compiler.36424714_0"
        /*0030*/ 	.string	"-arch sm_100a -m 64 "



//--------------------- .note.nv.cuinfo           --------------------------
	.section	.note.nv.cuinfo,"",@"SHT_NOTE"
	.sectionflags	@"SHF_NOTE_NV_CUINFO"
        /*0018*/ 	.short	0x0002
        /*001a*/ 	.short	0x0064
        /*001c*/ 	.short	0x0082
	.zero		2


//--------------------- .nv.info                  --------------------------
	.section	.nv.info,"",@"SHT_CUDA_INFO"
	.align	4


	//----- nvinfo : EIATTR_REGCOUNT
	.align		4
        /*0000*/ 	.byte	0x04, 0x2f
        /*0002*/ 	.short	(.L_19 - .L_18)
	.align		4
.L_18:
        /*0004*/ 	.word	index@(_ZN7cutlass13device_kernelINS_4gemm6kernel13GemmUniversalIN4cute5tupleIJiiiiEEENS1_10collective13CollectiveMmaINS1_35MainloopSm100TmaUmmaWarpSpecializedILi5ELi2ELi4ENS5_IJNS4_1CILi2EEENSA_ILi1EEESC_EEEEENS5_IJNSA_ILi256EEENSA_ILi64EEENSA_ILi128EEEEEENS_6half_tENS5_IJlSC_lEEESJ_SK_NS4_8TiledMMAINS4_8MMA_AtomIJNS4_26SM100_MMA_F16BF16_2x1SM_SSISJ_SJ_fLi256ELi64ELNS4_4UMMA5MajorE0ELSP_0ELNSO_7ScaleInE0ELSQ_0EEEEEENS4_6LayoutINS5_IJSC_SC_SC_EEENS5_IJNSA_ILi0EEESV_SV_EEEEENS5_IJNS4_10UnderscoreESY_SY_EEEEENS4_18SM100_TMA_2SM_LOADENS4_14ComposedLayoutINS4_7SwizzleILi3ELi4ELi3EEENS4_18smem_ptr_flag_bitsILi16EEENST_INS5_IJNSA_ILi8EEESG_EEENS5_IJSG_SC_EEEEEEEvNS4_8identityES11_S1B_vS1C_EENS_8epilogue10collective18CollectiveEpilogueINS1E_23Sm100TmaWarpSpecializedILi3ELi2ELi32ELb1ELb0EEEJNS5_IJSH_SG_SH_EEENS5_IJNST_ISH_SC_EENST_INSA_ILi32EEESC_EEEEESJ_SK_SJ_SK_NS1E_6fusion15FusionCallbacksIS1I_NS1O_17LinearCombinationISJ_fSJ_fLNS_15FloatRoundStyleE2EEES1J_S1N_JEEENS4_5SM1004TMEM4LOAD26SM100_TMEM_LOAD_32dp32b32xENS4_13SM90_TMA_LOADENS12_INS13_ILi2ELi4ELi3EEES16_NST_INS5_IJS17_S1L_EEENS5_IJS1L_SC_EEEEEEENS4_39AutoVectorizingCopyWithAssumedAlignmentILi128EEENS4_14SM90_TMA_STOREES23_S25_S25_EEEvvEEEEvNT_6ParamsE)
        /*0008*/ 	.word	0x00000072


	//----- nvinfo : EIATTR_FRAME_SIZE
	.align		4
.L_19:
        /*000c*/ 	.byte	0x04, 0x11
        /*000e*/ 	.short	(.L_21 - .L_20)
	.align		4
.L_20:
        /*0010*/ 	.word	index@($__internal_2_$__cuda_sm10x_tcgen05_guardrail_trap_unallocated_columns_being_dealloced)
        /*0014*/ 	.word	0x00000000


	//----- nvinfo : EIATTR_FRAME_SIZE
	.align		4
.L_21:
        /*0018*/ 	.byte	0x04, 0x11
        /*001a*/ 	.short	(.L_23 - .L_22)
	.align		4
.L_22:
        /*001c*/ 	.word	index@($__internal_1_$__cuda_sm10x_tcgen05_guardrail_trap_phase_invalid_during_alloc)
        /*0020*/ 	.word	0x00000000


	//----- nvinfo : EIATTR_FRAME_SIZE
	.align		4
.L_23:
        /*0024*/ 	.byte	0x04, 0x11
        /*0026*/ 	.short	(.L_25 - .L_24)
	.align		4
.L_24:
        /*0028*/ 	.word	index@($__internal_0_$__cuda_sm10x_tcgen05_guardrail_trap_col_being_dealloced_not_returned_by_alloc)
        /*002c*/ 	.word	0x00000000


	//----- nvinfo : EIATTR_FRAME_SIZE
	.align		4
.L_25:
        /*0030*/ 	.byte	0x04, 0x11
        /*0032*/ 	.short	(.L_27 - .L_26)
	.align		4
.L_26:
        /*0034*/ 	.word	index@(_ZN7cutlass13device_kernelINS_4gemm6kernel13GemmUniversalIN4cute5tupleIJiiiiEEENS1_10collective13CollectiveMmaINS1_35MainloopSm100TmaUmmaWarpSpecializedILi5ELi2ELi4ENS5_IJNS4_1CILi2EEENSA_ILi1EEESC_EEEEENS5_IJNSA_ILi256EEENSA_ILi64EEENSA_ILi128EEEEEENS_6half_tENS5_IJlSC_lEEESJ_SK_NS4_8TiledMMAINS4_8MMA_AtomIJNS4_26SM100_MMA_F16BF16_2x1SM_SSISJ_SJ_fLi256ELi64ELNS4_4UMMA5MajorE0ELSP_0ELNSO_7ScaleInE0ELSQ_0EEEEEENS4_6LayoutINS5_IJSC_SC_SC_EEENS5_IJNSA_ILi0EEESV_SV_EEEEENS5_IJNS4_10UnderscoreESY_SY_EEEEENS4_18SM100_TMA_2SM_LOADENS4_14ComposedLayoutINS4_7SwizzleILi3ELi4ELi3EEENS4_18smem_ptr_flag_bitsILi16EEENST_INS5_IJNSA_ILi8EEESG_EEENS5_IJSG_SC_EEEEEEEvNS4_8identityES11_S1B_vS1C_EENS_8epilogue10collective18CollectiveEpilogueINS1E_23Sm100TmaWarpSpecializedILi3ELi2ELi32ELb1ELb0EEEJNS5_IJSH_SG_SH_EEENS5_IJNST_ISH_SC_EENST_INSA_ILi32EEESC_EEEEESJ_SK_SJ_SK_NS1E_6fusion15FusionCallbacksIS1I_NS1O_17LinearCombinationISJ_fSJ_fLNS_15FloatRoundStyleE2EEES1J_S1N_JEEENS4_5SM1004TMEM4LOAD26SM100_TMEM_LOAD_32dp32b32xENS4_13SM90_TMA_LOADENS12_INS13_ILi2ELi4ELi3EEES16_NST_INS5_IJS17_S1L_EEENS5_IJS1L_SC_EEEEEEENS4_39AutoVectorizingCopyWithAssumedAlignmentILi128EEENS4_14SM90_TMA_STOREES23_S25_S25_EEEvvEEEEvNT_6ParamsE)
        /*0038*/ 	.word	0x00000000


	//----- nvinfo : EIATTR_MIN_STACK_SIZE
	.align		4
.L_27:
        /*003c*/ 	.byte	0x04, 0x12
        /*003e*/ 	.short	(.L_29 - .L_28)
	.align		4
.L_28:
        /*0040*/ 	.word	index@(_ZN7cutlass13device_kernelINS_4gemm6kernel13GemmUniversalIN4cute5tupleIJiiiiEEENS1_10collective13CollectiveMmaINS1_35MainloopSm100TmaUmmaWarpSpecializedILi5ELi2ELi4ENS5_IJNS4_1CILi2EEENSA_ILi1EEESC_EEEEENS5_IJNSA_ILi256EEENSA_ILi64EEENSA_ILi128EEEEEENS_6half_tENS5_IJlSC_lEEESJ_SK_NS4_8TiledMMAINS4_8MMA_AtomIJNS4_26SM100_MMA_F16BF16_2x1SM_SSISJ_SJ_fLi256ELi64ELNS4_4UMMA5MajorE0ELSP_0ELNSO_7ScaleInE0ELSQ_0EEEEEENS4_6LayoutINS5_IJSC_SC_SC_EEENS5_IJNSA_ILi0EEESV_SV_EEEEENS5_IJNS4_10UnderscoreESY_SY_EEEEENS4_18SM100_TMA_2SM_LOADENS4_14ComposedLayoutINS4_7SwizzleILi3ELi4ELi3EEENS4_18smem_ptr_flag_bitsILi16EEENST_INS5_IJNSA_ILi8EEESG_EEENS5_IJSG_SC_EEEEEEEvNS4_8identityES11_S1B_vS1C_EENS_8epilogue10collective18CollectiveEpilogueINS1E_23Sm100TmaWarpSpecializedILi3ELi2ELi32ELb1ELb0EEEJNS5_IJSH_SG_SH_EEENS5_IJNST_ISH_SC_EENST_INSA_ILi32EEESC_EEEEESJ_SK_SJ_SK_NS1E_6fusion15FusionCallbacksIS1I_NS1O_17LinearCombinationISJ_fSJ_fLNS_15FloatRoundStyleE2EEES1J_S1N_JEEENS4_5SM1004TMEM4LOAD26SM100_TMEM_LOAD_32dp32b32xENS4_13SM90_TMA_LOADENS12_INS13_ILi2ELi4ELi3EEES16_NST_INS5_IJS17_S1L_EEENS5_IJS1L_SC_EEEEEEENS4_39AutoVectorizingCopyWithAssumedAlignmentILi128EEENS4_14SM90_TMA_STOREES23_S25_S25_EEEvvEEEEvNT_6ParamsE)
        /*0044*/ 	.word	0x00000000
.L_29:


//--------------------- .nv.compat                --------------------------
	.section	.nv.compat,"",@"SHT_CUDA_COMPAT_INFO"
	.align	4
        /*0000*/ 	.byte	0x02, 0x09, 0x01, 0x00, 0x02, 0x02, 0x02, 0x00, 0x02, 0x05, 0x05, 0x00, 0x03, 0x07, 0x01, 0x01
        /*0010*/ 	.byte	0x02, 0x03, 0x01, 0x00, 0x02, 0x06, 0x01, 0x00, 0x04, 0x0b, 0x08, 0x00, 0x09, 0x00, 0x00, 0x00
        /*0020*/ 	.byte	0x00, 0x00, 0x00, 0x00


//--------------------- .nv.info._ZN7cutlass13device_kernelINS_4gemm6kernel13GemmUniversalIN4cute5tupleIJiiiiEEENS1_10collective13CollectiveMmaINS1_35MainloopSm100TmaUmmaWarpSpecializedILi5ELi2ELi4ENS5_IJNS4_1CILi2EEENSA_ILi1EEESC_EEEEENS5_IJNSA_ILi256EEENSA_ILi64EEENSA_ILi128EEEEEENS_6half_tENS5_IJlSC_lEEESJ_SK_NS4_8TiledMMAINS4_8MMA_AtomIJNS4_26SM100_MMA_F16BF16_2x1SM_SSISJ_SJ_fLi256ELi64ELNS4_4UMMA5MajorE0ELSP_0ELNSO_7ScaleInE0ELSQ_0EEEEEENS4_6LayoutINS5_IJSC_SC_SC_EEENS5_IJNSA_ILi0EEESV_SV_EEEEENS5_IJNS4_10UnderscoreESY_SY_EEEEENS4_18SM100_TMA_2SM_LOADENS4_14ComposedLayoutINS4_7SwizzleILi3ELi4ELi3EEENS4_18smem_ptr_flag_bitsILi16EEENST_INS5_IJNSA_ILi8EEESG_EEENS5_IJSG_SC_EEEEEEEvNS4_8identityES11_S1B_vS1C_EENS_8epilogue10collective18CollectiveEpilogueINS1E_23Sm100TmaWarpSpecializedILi3ELi2ELi32ELb1ELb0EEEJNS5_IJSH_SG_SH_EEENS5_IJNST_ISH_SC_EENST_INSA_ILi32EEESC_EEEEESJ_SK_SJ_SK_NS1E_6fusion15FusionCallbacksIS1I_NS1O_17LinearCombinationISJ_fSJ_fLNS_15FloatRoundStyleE2EEES1J_S1N_JEEENS4_5SM1004TMEM4LOAD26SM100_TMEM_LOAD_32dp32b32xENS4_13SM90_TMA_LOADENS12_INS13_ILi2ELi4ELi3EEES16_NST_INS5_IJS17_S1L_EEENS5_IJS1L_SC_EEEEEEENS4_39AutoVectorizingCopyWithAssumedAlignmentILi128EEENS4_14SM90_TMA_STOREES23_S25_S25_EEEvvEEEEvNT_6ParamsE --------------------------
	.section	.nv.info._ZN7cutlass13device_kernelINS_4gemm6kernel13GemmUniversalIN4cute5tupleIJiiiiEEENS1_10collective13CollectiveMmaINS1_35MainloopSm100TmaUmmaWarpSpecializedILi5ELi2ELi4ENS5_IJNS4_1CILi2EEENSA_ILi1EEESC_EEEEENS5_IJNSA_ILi256EEENSA_ILi64EEENSA_ILi128EEEEEENS_6half_tENS5_IJlSC_lEEESJ_SK_NS4_8TiledMMAINS4_8MMA_AtomIJNS4_26SM100_MMA_F16BF16_2x1SM_SSISJ_SJ_fLi256ELi64ELNS4_4UMMA5MajorE0ELSP_0ELNSO_7ScaleInE0ELSQ_0EEEEEENS4_6LayoutINS5_IJSC_SC_SC_EEENS5_IJNSA_ILi0EEESV_SV_EEEEENS5_IJNS4_10UnderscoreESY_SY_EEEEENS4_18SM100_TMA_2SM_LOADENS4_14ComposedLayoutINS4_7SwizzleILi3ELi4ELi3EEENS4_18smem_ptr_flag_bitsILi16EEENST_INS5_IJNSA_ILi8EEESG_EEENS5_IJSG_SC_EEEEEEEvNS4_8identityES11_S1B_vS1C_EENS_8epilogue10collective18CollectiveEpilogueINS1E_23Sm100TmaWarpSpecializedILi3ELi2ELi32ELb1ELb0EEEJNS5_IJSH_SG_SH_EEENS5_IJNST_ISH_SC_EENST_INSA_ILi32EEESC_EEEEESJ_SK_SJ_SK_NS1E_6fusion15FusionCallbacksIS1I_NS1O_17LinearCombinationISJ_fSJ_fLNS_15FloatRoundStyleE2EEES1J_S1N_JEEENS4_5SM1004TMEM4LOAD26SM100_TMEM_LOAD_32dp32b32xENS4_13SM90_TMA_LOADENS12_INS13_ILi2ELi4ELi3EEES16_NST_INS5_IJS17_S1L_EEENS5_IJS1L_SC_EEEEEEENS4_39AutoVectorizingCopyWithAssumedAlignmentILi128EEENS4_14SM90_TMA_STOREES23_S25_S25_EEEvvEEEEvNT_6ParamsE,"",@"SHT_CUDA_INFO"
	.sectionflags	@""
	.align	4


	//----- nvinfo : EIATTR_CUDA_API_VERSION
	.align		4
        /*0000*/ 	.byte	0x04, 0x37
        /*0002*/ 	.short	(.L_31 - .L_30)
.L_30:
        /*0004*/ 	.word	0x00000082


	//----- nvinfo : EIATTR_KPARAM_INFO
	.align		4
.L_31:
        /*0008*/ 	.byte	0x04, 0x17
        /*000a*/ 	.short	(.L_33 - .L_32)
.L_32:
        /*000c*/ 	.word	0x00000000
        /*0010*/ 	.short	0x0000
        /*0012*/ 	.short	0x0000
        /*0014*/ 	.byte	0x00, 0xf0, 0x01, 0x20


	//----- nvinfo : EIATTR_AT_ENTRY_FRAGMENTS
	.align		4
.L_33:
        /*0018*/ 	.byte	0x04, 0x4f
        /*001a*/ 	.short	(.L_35 - .L_34)


	//   ....[0]....
.L_34:
        /*001c*/ 	.word	0x00000007


	//----- nvinfo : EIATTR_RESERVED_SMEM_USED
	.align		4
.L_35:
        /*0020*/ 	.byte	0x01, 0x41
	.zero		2


	//----- nvinfo : EIATTR_SPARSE_MMA_MASK
	.align		4
        /*0024*/ 	.byte	0x03, 0x50
        /*0026*/ 	.short	0x0000


	//----- nvinfo : EIATTR_TCGEN05_2CTA_USED
	.align		4
        /*0028*/ 	.byte	0x01, 0x52
	.zero		2


	//----- nvinfo : EIATTR_MAXREG_COUNT
	.align		4
        /*002c*/ 	.byte	0x03, 0x1b
        /*002e*/ 	.short	0x00ff


	//----- nvinfo : EIATTR_NUM_BARRIERS
	.align		4
        /*0030*/ 	.byte	0x02, 0x4c
        /*0032*/ 	.byte	0x07
	.zero		1


	//----- nvinfo : EIATTR_EXTERNS
	.align		4
        /*0034*/ 	.byte	0x04, 0x0f
        /*0036*/ 	.short	(.L_37 - .L_36)


	//   ....[0]....
	.align		4
.L_36:
        /*0038*/ 	.word	index@(__assertfail)


	//----- nvinfo : EIATTR_MERCURY_ISA_VERSION
	.align		4
.L_37:
        /*003c*/ 	.byte	0x03, 0x5f
        /*003e*/ 	.short	0x0101


	//----- nvinfo : EIATTR_INT_WARP_WIDE_INSTR_OFFSETS
	.align		4
        /*0040*/ 	.byte	0x04, 0x31
        /*0042*/ 	.short	(.L_39 - .L_38)


	//   ....[0]....
.L_38:
        /*0044*/ 	.word	0x00000d10


	//   ....[1]....
        /*0048*/ 	.word	0x00000db0


	//   ....[2]....
        /*004c*/ 	.word	0x00002270


	//   ....[3]....
        /*0050*/ 	.word	0x00004390


	//   ....[4]....
        /*0054*/ 	.word	0x000043c0


	//   ....[5]....
        /*0058*/ 	.word	0x00004410


	//   ....[6]....
        /*005c*/ 	.word	0x00004d00


	//   ....[7]....
        /*0060*/ 	.word	0x00004d20


	//   ....[8]....
        /*0064*/ 	.word	0x00004ff0


	//   ....[9]....
        /*0068*/ 	.word	0x00005120


	//----- nvinfo : EIATTR_COOP_GROUP_MASK_REGIDS
	.align		4
.L_39:
        /*006c*/ 	.byte	0x04, 0x29
        /*006e*/ 	.short	(.L_41 - .L_40)


	//   ....[0]....
.L_40:
        /*0070*/ 	.word	0xffffffff


	//   ....[1]....
        /*0074*/ 	.word	0xffffffff


	//   ....[2]....
        /*0078*/ 	.word	0xffffffff


	//   ....[3]....
        /*007c*/ 	.word	0xffffffff


	//   ....[4]....
        /*0080*/ 	.word	0xffffffff


	//   ....[5]....
        /*0084*/ 	.word	0xffffffff


	//   ....[6]....
        /*0088*/ 	.word	0xffffffff


	//   ....[7]....
        /*008c*/ 	.word	0xffffffff


	//   ....[8]....
        /*0090*/ 	.word	0xffffffff


	//   ....[9]....
        /*0094*/ 	.word	0xffffffff


	//   ....[10]....
        /*0098*/ 	.word	0xffffffff


	//   ....[11]....
        /*009c*/ 	.word	0xffffffff


	//   ....[12]....
        /*00a0*/ 	.word	0xffffffff


	//   ....[13]....
        /*00a4*/ 	.word	0xffffffff


	//----- nvinfo : EIATTR_COOP_GROUP_INSTR_OFFSETS
	.align		4
.L_41:
        /*00a8*/ 	.byte	0x04, 0x28
        /*00aa*/ 	.short	(.L_43 - .L_42)


	//   ....[0]....
.L_42:
        /*00ac*/ 	.word	0x000000c0


	//   ....[1]....
        /*00b0*/ 	.word	0x00000500


	//   ....[2]....
        /*00b4*/ 	.word	0x000006a0


	//   ....[3]....
        /*00b8*/ 	.word	0x00000810


	//   ....[4]....
        /*00bc*/ 	.word	0x00000900


	//   ....[5]....
        /*00c0*/ 	.word	0x00000a60


	//   ....[6]....
        /*00c4*/ 	.word	0x00000bf0


	//   ....[7]....
        /*00c8*/ 	.word	0x00000e30


	//   ....[8]....
        /*00cc*/ 	.word	0x00002150


	//   ....[9]....
        /*00d0*/ 	.word	0x00002fc0


	//   ....[10]....
        /*00d4*/ 	.word	0x00003490


	//   ....[11]....
        /*00d8*/ 	.word	0x000034c0


	//   ....[12]....
        /*00dc*/ 	.word	0x000042a0


	//   ....[13]....
        /*00e0*/ 	.word	0x000044b0


	//----- nvinfo : EIATTR_VRC_CTA_INIT_COUNT
	.align		4
.L_43:
        /*00e4*/ 	.byte	0x02, 0x4a
        /*00e6*/ 	.byte	0x80
	.zero		1


	//----- nvinfo : EIATTR_SYSCALL_OFFSETS
	.align		4
        /*00e8*/ 	.byte	0x04, 0x46
        /*00ea*/ 	.short	(.L_45 - .L_44)


	//   ....[0]....
.L_44:
        /*00ec*/ 	.word	0x00005cd0


	//   ....[1]....
        /*00f0*/ 	.word	0x00005dc0


	//   ....[2]....
        /*00f4*/ 	.word	0x00006600


	//   ....[3]....
        /*00f8*/ 	.word	0x000072b0


	//----- nvinfo : EIATTR_MBARRIER_INSTR_OFFSETS
	.align		4
.L_45:
        /*00fc*/ 	.byte	0x04, 0x39
        /*00fe*/ 	.short	(.L_47 - .L_46)


	//   ....[0]....
.L_46:
        /*0100*/ 	.word	0x000005f0
        /*0104*/ 	.word	0x000000ff
        /*0108*/ 	.word	0x00000000
        /*010c*/ 	.short	0x0100
        /*010e*/ 	.byte	0x08
	.zero		1


	//   ....[1]....
        /*0110*/ 	.word	0x00000600
        /*0114*/ 	.word	0x000000ff
        /*0118*/ 	.word	0x00000028
        /*011c*/ 	.short	0x0100
        /*011e*/ 	.byte	0x08
	.zero		1


	//   ....[2]....
        /*0120*/ 	.word	0x00000610
        /*0124*/ 	.word	0x000000ff
        /*0128*/ 	.word	0x00000008
        /*012c*/ 	.short	0x0100
        /*012e*/ 	.byte	0x08
	.zero		1


	//   ....[3]....
        /*0130*/ 	.word	0x00000620
        /*0134*/ 	.word	0x000000ff
        /*0138*/ 	.word	0x00000030
        /*013c*/ 	.short	0x0100
        /*013e*/ 	.byte	0x08
	.zero		1


	//   ....[4]....
        /*0140*/ 	.word	0x00000630
        /*0144*/ 	.word	0x000000ff
        /*0148*/ 	.word	0x00000010
        /*014c*/ 	.short	0x0100
        /*014e*/ 	.byte	0x08
	.zero		1


	//   ....[5]....
        /*0150*/ 	.word	0x00000640
        /*0154*/ 	.word	0x000000ff
        /*0158*/ 	.word	0x00000038
        /*015c*/ 	.short	0x0100
        /*015e*/ 	.byte	0x08
	.zero		1


	//   ....[6]....
        /*0160*/ 	.word	0x00000650
        /*0164*/ 	.word	0x000000ff
        /*0168*/ 	.word	0x00000018
        /*016c*/ 	.short	0x0100
        /*016e*/ 	.byte	0x08
	.zero		1


	//   ....[7]....
        /*0170*/ 	.word	0x00000660
        /*0174*/ 	.word	0x000000ff
        /*0178*/ 	.word	0x00000040
        /*017c*/ 	.short	0x0100
        /*017e*/ 	.byte	0x08
	.zero		1


	//   ....[8]....
        /*0180*/ 	.word	0x00000670
        /*0184*/ 	.word	0x000000ff
        /*0188*/ 	.word	0x00000020
        /*018c*/ 	.short	0x0100
        /*018e*/ 	.byte	0x08
	.zero		1


	//   ....[9]....
        /*0190*/ 	.word	0x00000680
        /*0194*/ 	.word	0x000000ff
        /*0198*/ 	.word	0x00000048
        /*019c*/ 	.short	0x0100
        /*019e*/ 	.byte	0x08
	.zero		1


	//   ....[10]....
        /*01a0*/ 	.word	0x000007a0
        /*01a4*/ 	.word	0x000000ff
        /*01a8*/ 	.word	0x00000050
        /*01ac*/ 	.short	0x0100
        /*01ae*/ 	.byte	0x09
	.zero		1


	//   ....[11]....
        /*01b0*/ 	.word	0x000007b0
        /*01b4*/ 	.word	0x000000ff
        /*01b8*/ 	.word	0x00000068
        /*01bc*/ 	.short	0x0100
        /*01be*/ 	.byte	0x09
	.zero		1


	//   ....[12]....
        /*01c0*/ 	.word	0x000007c0
        /*01c4*/ 	.word	0x000000ff
        /*01c8*/ 	.word	0x00000058
        /*01cc*/ 	.short	0x0100
        /*01ce*/ 	.byte	0x09
	.zero		1


	//   ....[13]....
        /*01d0*/ 	.word	0x000007d0
        /*01d4*/ 	.word	0x000000ff
        /*01d8*/ 	.word	0x00000070
        /*01dc*/ 	.short	0x0100
        /*01de*/ 	.byte	0x09
	.zero		1


	//   ....[14]....
        /*01e0*/ 	.word	0x000007e0
        /*01e4*/ 	.word	0x000000ff
        /*01e8*/ 	.word	0x00000060
        /*01ec*/ 	.short	0x0100
        /*01ee*/ 	.byte	0x09
	.zero		1


	//   ....[15]....
        /*01f0*/ 	.word	0x000007f0
        /*01f4*/ 	.word	0x000000ff
        /*01f8*/ 	.word	0x00000078
        /*01fc*/ 	.short	0x0100
        /*01fe*/ 	.byte	0x09
	.zero		1


	//   ....[16]....
        /*0200*/ 	.word	0x000008d0
        /*0204*/ 	.word	0x000000ff
        /*0208*/ 	.word	0x00000080
        /*020c*/ 	.short	0x0100
        /*020e*/ 	.byte	0x08
	.zero		1


	//   ....[17]....
        /*0210*/ 	.word	0x000008e0
        /*0214*/ 	.word	0x000000ff
        /*0218*/ 	.word	0x00000088
        /*021c*/ 	.short	0x0100
        /*021e*/ 	.byte	0x08
	.zero		1


	//   ....[18]....
        /*0220*/ 	.word	0x00000a10
        /*0224*/ 	.word	0x000000ff
        /*0228*/ 	.word	0x00000090
        /*022c*/ 	.short	0x0100
        /*022e*/ 	.byte	0x08
	.zero		1


	//   ....[19]....
        /*0230*/ 	.word	0x00000a20
        /*0234*/ 	.word	0x000000ff
        /*0238*/ 	.word	0x000000a0
        /*023c*/ 	.short	0x0100
        /*023e*/ 	.byte	0x08
	.zero		1


	//   ....[20]....
        /*0240*/ 	.word	0x00000a30
        /*0244*/ 	.word	0x000000ff
        /*0248*/ 	.word	0x00000098
        /*024c*/ 	.short	0x0100
        /*024e*/ 	.byte	0x08
	.zero		1


	//   ....[21]....
        /*0250*/ 	.word	0x00000a40
        /*0254*/ 	.word	0x000000ff
        /*0258*/ 	.word	0x000000a8
        /*025c*/ 	.short	0x0100
        /*025e*/ 	.byte	0x08
	.zero		1


	//   ....[22]....
        /*0260*/ 	.word	0x00000b60
        /*0264*/ 	.word	0x000000ff
        /*0268*/ 	.word	0x000000b0
        /*026c*/ 	.short	0x0100
        /*026e*/ 	.byte	0x09
	.zero		1


	//   ....[23]....
        /*0270*/ 	.word	0x00000b70
        /*0274*/ 	.word	0x000000ff
        /*0278*/ 	.word	0x000000d0
        /*027c*/ 	.short	0x0100
        /*027e*/ 	.byte	0x09
	.zero		1


	//   ....[24]....
        /*0280*/ 	.word	0x00000b80
        /*0284*/ 	.word	0x000000ff
        /*0288*/ 	.word	0x000000b8
        /*028c*/ 	.short	0x0100
        /*028e*/ 	.byte	0x09
	.zero		1


	//   ....[25]....
        /*0290*/ 	.word	0x00000b90
        /*0294*/ 	.word	0x000000ff
        /*0298*/ 	.word	0x000000d8
        /*029c*/ 	.short	0x0100
        /*029e*/ 	.byte	0x09
	.zero		1


	//   ....[26]....
        /*02a0*/ 	.word	0x00000ba0
        /*02a4*/ 	.word	0x000000ff
        /*02a8*/ 	.word	0x000000c0
        /*02ac*/ 	.short	0x0100
        /*02ae*/ 	.byte	0x09
	.zero		1


	//   ....[27]....
        /*02b0*/ 	.word	0x00000bb0
        /*02b4*/ 	.word	0x000000ff
        /*02b8*/ 	.word	0x000000e0
        /*02bc*/ 	.short	0x0100
        /*02be*/ 	.byte	0x09
	.zero		1


	//   ....[28]....
        /*02c0*/ 	.word	0x00000bc0
        /*02c4*/ 	.word	0x000000ff
        /*02c8*/ 	.word	0x000000c8
        /*02cc*/ 	.short	0x0100
        /*02ce*/ 	.byte	0x09
	.zero		1


	//   ....[29]....
        /*02d0*/ 	.word	0x00000bd0
        /*02d4*/ 	.word	0x000000ff
        /*02d8*/ 	.word	0x000000e8
        /*02dc*/ 	.short	0x0100
        /*02de*/ 	.byte	0x09
	.zero		1


	//   ....[30]....
        /*02e0*/ 	.word	0x00000cc0
        /*02e4*/ 	.word	0x000000ff
        /*02e8*/ 	.word	0x000000f0
        /*02ec*/ 	.short	0x0100
        /*02ee*/ 	.byte	0x08
	.zero		1


	//   ....[31]....
        /*02f0*/ 	.word	0x00000cd0
        /*02f4*/ 	.word	0x000000ff
        /*02f8*/ 	.word	0x00000100
        /*02fc*/ 	.short	0x0100
        /*02fe*/ 	.byte	0x08
	.zero		1


	//   ....[32]....
        /*0300*/ 	.word	0x00000ce0
        /*0304*/ 	.word	0x000000ff
        /*0308*/ 	.word	0x000000f8
        /*030c*/ 	.short	0x0100
        /*030e*/ 	.byte	0x08
	.zero		1


	//   ....[33]....
        /*0310*/ 	.word	0x00000cf0
        /*0314*/ 	.word	0x000000ff
        /*0318*/ 	.word	0x00000108
        /*031c*/ 	.short	0x0100
        /*031e*/ 	.byte	0x08
	.zero		1


	//   ....[34]....
        /*0320*/ 	.word	0x00000de0
        /*0324*/ 	.word	0x000000ff
        /*0328*/ 	.word	0x00000110
        /*032c*/ 	.short	0x0100
        /*032e*/ 	.byte	0x06
	.zero		1


	//   ....[35]....
        /*0330*/ 	.word	0x000017f0
        /*0334*/ 	.word	0x00000002
        /*0338*/ 	.word	0x00000100
        /*033c*/ 	.short	0x010a
        /*033e*/ 	.byte	0xff
	.zero		1


	//   ....[36]....
        /*0340*/ 	.word	0x00001820
        /*0344*/ 	.word	0x00000002
        /*0348*/ 	.word	0x000000f0
        /*034c*/ 	.short	0x0101
        /*034e*/ 	.byte	0xff
	.zero		1


	//   ....[37]....
        /*0350*/ 	.word	0x000018f0
        /*0354*/ 	.word	0x000000ff
        /*0358*/ 	.word	0x00000028
        /*035c*/ 	.short	0x010a
        /*035e*/ 	.byte	0x08
	.zero		1


	//   ....[38]....
        /*0360*/ 	.word	0x000019f0
        /*0364*/ 	.word	0x000000ff
        /*0368*/ 	.word	0x00000028
        /*036c*/ 	.short	0x010a
        /*036e*/ 	.byte	0x21
	.zero		1


	//   ....[39]....
        /*0370*/ 	.word	0x00001ba0
        /*0374*/ 	.word	0x000000ff
        /*0378*/ 	.word	0x00000028
        /*037c*/ 	.short	0x010a
        /*037e*/ 	.byte	0x08
	.zero		1


	//   ....[40]....
        /*0380*/ 	.word	0x00001d60
        /*0384*/ 	.word	0x000000ff
        /*0388*/ 	.word	0x00000088
        /*038c*/ 	.short	0x0101
        /*038e*/ 	.byte	0x04
	.zero		1


	//   ....[41]....
        /*0390*/ 	.word	0x00001d80
        /*0394*/ 	.word	0x000000ff
        /*0398*/ 	.word	0x00000028
        /*039c*/ 	.short	0x010a
        /*039e*/ 	.byte	0x08
	.zero		1


	//   ....[42]....
        /*03a0*/ 	.word	0x00001e00
        /*03a4*/ 	.word	0x000000ff
        /*03a8*/ 	.word	0x00000028
        /*03ac*/ 	.short	0x010a
        /*03ae*/ 	.byte	0x21
	.zero		1


	//   ....[43]....
        /*03b0*/ 	.word	0x00001f90
        /*03b4*/ 	.word	0x000000ff
        /*03b8*/ 	.word	0x00000028
        /*03bc*/ 	.short	0x010a
        /*03be*/ 	.byte	0x08
	.zero		1


	//   ....[44]....
        /*03c0*/ 	.word	0x00002180
        /*03c4*/ 	.word	0x00000002
        /*03c8*/ 	.word	0x00000090
        /*03cc*/ 	.short	0x010a
        /*03ce*/ 	.byte	0xff
	.zero		1


	//   ....[45]....
        /*03d0*/ 	.word	0x00002240
        /*03d4*/ 	.word	0x00000002
        /*03d8*/ 	.word	0x00000000
        /*03dc*/ 	.short	0x0101
        /*03de*/ 	.byte	0xff
	.zero		1


	//   ....[46]....
        /*03e0*/ 	.word	0x000027a0
        /*03e4*/ 	.word	0x000000ff
        /*03e8*/ 	.word	0x00000000
        /*03ec*/ 	.short	0x010a
        /*03ee*/ 	.byte	0x05
	.zero		1


	//   ....[47]....
        /*03f0*/ 	.word	0x00002830
        /*03f4*/ 	.word	0x000000ff
        /*03f8*/ 	.word	0x00000000
        /*03fc*/ 	.short	0x010a
        /*03fe*/ 	.byte	0x05
	.zero		1


	//   ....[48]....
        /*0400*/ 	.word	0x000028c0
        /*0404*/ 	.word	0x000000ff
        /*0408*/ 	.word	0x00000000
        /*040c*/ 	.short	0x010a
        /*040e*/ 	.byte	0x05
	.zero		1


	//   ....[49]....
        /*0410*/ 	.word	0x00002950
        /*0414*/ 	.word	0x000000ff
        /*0418*/ 	.word	0x00000000
        /*041c*/ 	.short	0x010a
        /*041e*/ 	.byte	0x05
	.zero		1


	//   ....[50]....
        /*0420*/ 	.word	0x000029f0
        /*0424*/ 	.word	0x00000000
        /*0428*/ 	.word	0x00000000
        /*042c*/ 	.short	0x010a
        /*042e*/ 	.byte	0xff
	.zero		1


	//   ....[51]....
        /*0430*/ 	.word	0x00002b20
        /*0434*/ 	.word	0x00000000
        /*0438*/ 	.word	0x000000f0
        /*043c*/ 	.short	0x010a
        /*043e*/ 	.byte	0xff
	.zero		1


	//   ....[52]....
        /*0440*/ 	.word	0x00002b90
        /*0444*/ 	.word	0x00000000
        /*0448*/ 	.word	0x00000000
        /*044c*/ 	.short	0x0101
        /*044e*/ 	.byte	0xff
	.zero		1


	//   ....[53]....
        /*0450*/ 	.word	0x00002bb0
        /*0454*/ 	.word	0x000000ff
        /*0458*/ 	.word	0x000000a0
        /*045c*/ 	.short	0x010a
        /*045e*/ 	.byte	0x05
	.zero		1


	//   ....[54]....
        /*0460*/ 	.word	0x00002cd0
        /*0464*/ 	.word	0x00000000
        /*0468*/ 	.word	0x00000090
        /*046c*/ 	.short	0x010a
        /*046e*/ 	.byte	0xff
	.zero		1


	//   ....[55]....
        /*0470*/ 	.word	0x00002dd0
        /*0474*/ 	.word	0x00000000
        /*0478*/ 	.word	0x00000000
        /*047c*/ 	.short	0x0101
        /*047e*/ 	.byte	0xff
	.zero		1


	//   ....[56]....
        /*0480*/ 	.word	0x00002e60
        /*0484*/ 	.word	0x000000ff
        /*0488*/ 	.word	0x000000a0
        /*048c*/ 	.short	0x0106
        /*048e*/ 	.byte	0x05
	.zero		1


	//   ....[57]....
        /*0490*/ 	.word	0x00002e80
        /*0494*/ 	.word	0x000000ff
        /*0498*/ 	.word	0x000000a0
        /*049c*/ 	.short	0x010a
        /*049e*/ 	.byte	0x05
	.zero		1


	//   ....[58]....
        /*04a0*/ 	.word	0x00002f10
        /*04a4*/ 	.word	0x000000ff
        /*04a8*/ 	.word	0x000000a0
        /*04ac*/ 	.short	0x0106
        /*04ae*/ 	.byte	0x04
	.zero		1


	//   ....[59]....
        /*04b0*/ 	.word	0x00002f50
        /*04b4*/ 	.word	0x00000000
        /*04b8*/ 	.word	0x000000a0
        /*04bc*/ 	.short	0x010a
        /*04be*/ 	.byte	0xff
	.zero		1


	//   ....[60]....
        /*04c0*/ 	.word	0x00003190
        /*04c4*/ 	.word	0x000000ff
        /*04c8*/ 	.word	0x00000008
        /*04cc*/ 	.short	0x010a
        /*04ce*/ 	.byte	0x06
	.zero		1


	//   ....[61]....
        /*04d0*/ 	.word	0x000031b0
        /*04d4*/ 	.word	0x000000ff
        /*04d8*/ 	.word	0x00000008
        /*04dc*/ 	.short	0x010a
        /*04de*/ 	.byte	0x06
	.zero		1


	//   ....[62]....
        /*04e0*/ 	.word	0x00003340
        /*04e4*/ 	.word	0x000000ff
        /*04e8*/ 	.word	0x00000008
        /*04ec*/ 	.short	0x010a
        /*04ee*/ 	.byte	0x06
	.zero		1


	//   ....[63]....
        /*04f0*/ 	.word	0x00003360
        /*04f4*/ 	.word	0x000000ff
        /*04f8*/ 	.word	0x00000008
        /*04fc*/ 	.short	0x010a
        /*04fe*/ 	.byte	0x06
	.zero		1


	//   ....[64]....
        /*0500*/ 	.word	0x00003420
        /*0504*/ 	.word	0x000000ff
        /*0508*/ 	.word	0x00000000
        /*050c*/ 	.short	0x0101
        /*050e*/ 	.byte	0x07
	.zero		1


	//   ....[65]....
        /*0510*/ 	.word	0x000037e0
        /*0514*/ 	.word	0x00000000
        /*0518*/ 	.word	0x00000090
        /*051c*/ 	.short	0x010a
        /*051e*/ 	.byte	0xff
	.zero		1


	//   ....[66]....
        /*0520*/ 	.word	0x000038a0
        /*0524*/ 	.word	0x00000000
        /*0528*/ 	.word	0x00000000
        /*052c*/ 	.short	0x0101
        /*052e*/ 	.byte	0xff
	.zero		1


	//   ....[67]....
        /*0530*/ 	.word	0x00003950
        /*0534*/ 	.word	0x000000ff
        /*0538*/ 	.word	0x00000000
        /*053c*/ 	.short	0x010a
        /*053e*/ 	.byte	0x09
	.zero		1


	//   ....[68]....
        /*0540*/ 	.word	0x00003970
        /*0544*/ 	.word	0x000000ff
        /*0548*/ 	.word	0x000000d0
        /*054c*/ 	.short	0x010a
        /*054e*/ 	.byte	0x08
	.zero		1


	//   ....[69]....
        /*0550*/ 	.word	0x00003a20
        /*0554*/ 	.word	0x000000ff
        /*0558*/ 	.word	0x00000000
        /*055c*/ 	.short	0x010a
        /*055e*/ 	.byte	0x0e
	.zero		1


	//   ....[70]....
        /*0560*/ 	.word	0x00003b50
        /*0564*/ 	.word	0x000000ff
        /*0568*/ 	.word	0x00000000
        /*056c*/ 	.short	0x010a
        /*056e*/ 	.byte	0x26
	.zero		1


	//   ....[71]....
        /*0570*/ 	.word	0x00003f90
        /*0574*/ 	.word	0x000000ff
        /*0578*/ 	.word	0x00000000
        /*057c*/ 	.short	0x010a
        /*057e*/ 	.byte	0x08
	.zero		1


	//   ....[72]....
        /*0580*/ 	.word	0x00004020
        /*0584*/ 	.word	0x000000ff
        /*0588*/ 	.word	0x00000000
        /*058c*/ 	.short	0x010a
        /*058e*/ 	.byte	0x08
	.zero		1


	//   ....[73]....
        /*0590*/ 	.word	0x000040b0
        /*0594*/ 	.word	0x000000ff
        /*0598*/ 	.word	0x00000000
        /*059c*/ 	.short	0x010a
        /*059e*/ 	.byte	0x08
	.zero		1


	//   ....[74]....
        /*05a0*/ 	.word	0x00004150
        /*05a4*/ 	.word	0x00000000
        /*05a8*/ 	.word	0x00000000
        /*05ac*/ 	.short	0x010a
        /*05ae*/ 	.byte	0xff
	.zero		1


	//   ....[75]....
        /*05b0*/ 	.word	0x00004190
        /*05b4*/ 	.word	0x00000000
        /*05b8*/ 	.word	0x00000000
        /*05bc*/ 	.short	0x010a
        /*05be*/ 	.byte	0xff
	.zero		1


	//   ....[76]....
        /*05c0*/ 	.word	0x00004200
        /*05c4*/ 	.word	0x000000ff
        /*05c8*/ 	.word	0x00000000
        /*05cc*/ 	.short	0x0101
        /*05ce*/ 	.byte	0x05
	.zero		1


	//   ....[77]....
        /*05d0*/ 	.word	0x00004240
        /*05d4*/ 	.word	0x000000ff
        /*05d8*/ 	.word	0x00000110
        /*05dc*/ 	.short	0x010a
        /*05de*/ 	.byte	0x07
	.zero		1


	//   ....[78]....
        /*05e0*/ 	.word	0x00004290
        /*05e4*/ 	.word	0x000000ff
        /*05e8*/ 	.word	0x00000000
        /*05ec*/ 	.short	0x0101
        /*05ee*/ 	.byte	0x05
	.zero		1


	//   ....[79]....
        /*05f0*/ 	.word	0x000046a0
        /*05f4*/ 	.word	0x00000000
        /*05f8*/ 	.word	0x00000090
        /*05fc*/ 	.short	0x010a
        /*05fe*/ 	.byte	0xff
	.zero		1


	//   ....[80]....
        /*0600*/ 	.word	0x00004760
        /*0604*/ 	.word	0x00000000
        /*0608*/ 	.word	0x00000000
        /*060c*/ 	.short	0x0101
        /*060e*/ 	.byte	0xff
	.zero		1


	//   ....[81]....
        /*0610*/ 	.word	0x00004a80
        /*0614*/ 	.word	0x000000ff
        /*0618*/ 	.word	0x00000088
        /*061c*/ 	.short	0x010a
        /*061e*/ 	.byte	0x06
	.zero		1


	//   ....[82]....
        /*0620*/ 	.word	0x00004ca0
        /*0624*/ 	.word	0x000000ff
        /*0628*/ 	.word	0x00000068
        /*062c*/ 	.short	0x010a
        /*062e*/ 	.byte	0x0f
	.zero		1


	//   ....[83]....
        /*0630*/ 	.word	0x00004ea0
        /*0634*/ 	.word	0x000000ff
        /*0638*/ 	.word	0x00000050
        /*063c*/ 	.short	0x010b
        /*063e*/ 	.byte	0x0f
	.zero		1


	//   ....[84]....
        /*0640*/ 	.word	0x00004ef0
        /*0644*/ 	.word	0x000000ff
        /*0648*/ 	.word	0x00000000
        /*064c*/ 	.short	0x0101
        /*064e*/ 	.byte	0x10
	.zero		1


	//   ....[85]....
        /*0650*/ 	.word	0x00004f30
        /*0654*/ 	.word	0x000000ff
        /*0658*/ 	.word	0x00000068
        /*065c*/ 	.short	0x010a
        /*065e*/ 	.byte	0x0d
	.zero		1


	//   ....[86]....
        /*0660*/ 	.word	0x00005170
        /*0664*/ 	.word	0x000000ff
        /*0668*/ 	.word	0x00000050
        /*066c*/ 	.short	0x010b
        /*066e*/ 	.byte	0x0d
	.zero		1


	//   ....[87]....
        /*0670*/ 	.word	0x000051e0
        /*0674*/ 	.word	0x000000ff
        /*0678*/ 	.word	0x00000000
        /*067c*/ 	.short	0x0101
        /*067e*/ 	.byte	0x0f
	.zero		1


	//   ....[88]....
        /*0680*/ 	.word	0x00005230
        /*0684*/ 	.word	0x000000ff
        /*0688*/ 	.word	0x00000000
        /*068c*/ 	.short	0x010a
        /*068e*/ 	.byte	0x04
	.zero		1


	//   ....[89]....
        /*0690*/ 	.word	0x000052c0
        /*0694*/ 	.word	0x000000ff
        /*0698*/ 	.word	0x00000000
        /*069c*/ 	.short	0x010a
        /*069e*/ 	.byte	0x04
	.zero		1


	//   ....[90]....
        /*06a0*/ 	.word	0x00005360
        /*06a4*/ 	.word	0x00000000
        /*06a8*/ 	.word	0x00000000
        /*06ac*/ 	.short	0x010a
        /*06ae*/ 	.byte	0xff
	.zero		1


	//   ....[91]....
        /*06b0*/ 	.word	0x000056a0
        /*06b4*/ 	.word	0x00000000
        /*06b8*/ 	.word	0x00000090
        /*06bc*/ 	.short	0x010a
        /*06be*/ 	.byte	0xff
	.zero		1


	//   ....[92]....
        /*06c0*/ 	.word	0x000057b0
        /*06c4*/ 	.word	0x00000000
        /*06c8*/ 	.word	0x00000000
        /*06cc*/ 	.short	0x0101
        /*06ce*/ 	.byte	0xff
	.zero		1


	//   ....[93]....
        /*06d0*/ 	.word	0x00006250
        /*06d4*/ 	.word	0x00000000
        /*06d8*/ 	.word	0x00000050
        /*06dc*/ 	.short	0x010a
        /*06de*/ 	.byte	0xff
	.zero		1


	//   ....[94]....
        /*06e0*/ 	.word	0x000062c0
        /*06e4*/ 	.word	0x0000006a
        /*06e8*/ 	.word	0x000000b0
        /*06ec*/ 	.short	0x010a
        /*06ee*/ 	.byte	0xff
	.zero		1


	//   ....[95]....
        /*06f0*/ 	.word	0x000063b0
        /*06f4*/ 	.word	0x00000000
        /*06f8*/ 	.word	0x00000050
        /*06fc*/ 	.short	0x010a
        /*06fe*/ 	.byte	0xff
	.zero		1


	//   ....[96]....
        /*0700*/ 	.word	0x000064e0
        /*0704*/ 	.word	0x0000006a
        /*0708*/ 	.word	0x000000b0
        /*070c*/ 	.short	0x010a
        /*070e*/ 	.byte	0xff
	.zero		1


	//   ....[97]....
        /*0710*/ 	.word	0x00006ff0
        /*0714*/ 	.word	0x00000000
        /*0718*/ 	.word	0x00000000
        /*071c*/ 	.short	0x0101
        /*071e*/ 	.byte	0xff
	.zero		1


	//   ....[98]....
        /*0720*/ 	.word	0x00007000
        /*0724*/ 	.word	0x00000002
        /*0728*/ 	.word	0x00000050
        /*072c*/ 	.short	0x010a
        /*072e*/ 	.byte	0xff
	.zero		1


	//   ....[99]....
        /*0730*/ 	.word	0x000070d0
        /*0734*/ 	.word	0x00000002
        /*0738*/ 	.word	0x00000050
        /*073c*/ 	.short	0x010a
        /*073e*/ 	.byte	0xff
	.zero		1


	//   ....[100]....
        /*0740*/ 	.word	0x000073d0
        /*0744*/ 	.word	0x0000006a
        /*0748*/ 	.word	0x00000000
        /*074c*/ 	.short	0x0101
        /*074e*/ 	.byte	0xff
	.zero		1


	//   ....[101]....
        /*0750*/ 	.word	0x00007d60
        /*0754*/ 	.word	0x00000000
        /*0758*/ 	.word	0x00000000
        /*075c*/ 	.short	0x0101
        /*075e*/ 	.byte	0xff
	.zero		1


	//   ....[102]....
        /*0760*/ 	.word	0x00007fd0
        /*0764*/ 	.word	0x000000ff
        /*0768*/ 	.word	0x00000000
        /*076c*/ 	.short	0x0101
        /*076e*/ 	.byte	0x04
	.zero		1


	//   ....[103]....
        /*0770*/ 	.word	0x00007ff0
        /*0774*/ 	.word	0x00000002
        /*0778*/ 	.word	0x00000100
        /*077c*/ 	.short	0x010a
        /*077e*/ 	.byte	0xff
	.zero		1


	//   ....[104]....
        /*0780*/ 	.word	0x00008050
        /*0784*/ 	.word	0x00000002
        /*0788*/ 	.word	0x00000028
        /*078c*/ 	.short	0x010a
        /*078e*/ 	.byte	0xff
	.zero		1


	//   ....[105]....
        /*0790*/ 	.word	0x000080b0
        /*0794*/ 	.word	0x00000002
        /*0798*/ 	.word	0x00000028
        /*079c*/ 	.short	0x010a
        /*079e*/ 	.byte	0xff
	.zero		1


	//   ....[106]....
        /*07a0*/ 	.word	0x00008100
        /*07a4*/ 	.word	0x00000002
        /*07a8*/ 	.word	0x00000090
        /*07ac*/ 	.short	0x010a
        /*07ae*/ 	.byte	0xff
	.zero		1


	//   ....[107]....
        /*07b0*/ 	.word	0x00008160
        /*07b4*/ 	.word	0x00000000
        /*07b8*/ 	.word	0x00000000
        /*07bc*/ 	.short	0x010a
        /*07be*/ 	.byte	0xff
	.zero		1


	//   ....[108]....
        /*07c0*/ 	.word	0x000081c0
        /*07c4*/ 	.word	0x00000000
        /*07c8*/ 	.word	0x00000000
        /*07cc*/ 	.short	0x010a
        /*07ce*/ 	.byte	0xff
	.zero		1


	//   ....[109]....
        /*07d0*/ 	.word	0x00008220
        /*07d4*/ 	.word	0x00000000
        /*07d8*/ 	.word	0x00000000
        /*07dc*/ 	.short	0x010a
        /*07de*/ 	.byte	0xff
	.zero		1


	//   ....[110]....
        /*07e0*/ 	.word	0x00008280
        /*07e4*/ 	.word	0x00000000
        /*07e8*/ 	.word	0x00000000
        /*07ec*/ 	.short	0x010a
        /*07ee*/ 	.byte	0xff
	.zero		1


	//   ....[111]....
        /*07f0*/ 	.word	0x000082d0
        /*07f4*/ 	.word	0x00000000
        /*07f8*/ 	.word	0x000000f0
        /*07fc*/ 	.short	0x010a
        /*07fe*/ 	.byte	0xff
	.zero		1


	//   ....[112]....
        /*0800*/ 	.word	0x00008330
        /*0804*/ 	.word	0x00000000
        /*0808*/ 	.word	0x000000a0
        /*080c*/ 	.short	0x010a
        /*080e*/ 	.byte	0xff
	.zero		1


	//   ....[113]....
        /*0810*/ 	.word	0x00008380
        /*0814*/ 	.word	0x00000000
        /*0818*/ 	.word	0x00000090
        /*081c*/ 	.short	0x010a
        /*081e*/ 	.byte	0xff
	.zero		1


	//   ....[114]....
        /*0820*/ 	.word	0x000083e0
        /*0824*/ 	.word	0x00000000
        /*0828*/ 	.word	0x000000a0
        /*082c*/ 	.short	0x010a
        /*082e*/ 	.byte	0xff
	.zero		1


	//   ....[115]....
        /*0830*/ 	.word	0x00008440
        /*0834*/ 	.word	0x00000004
        /*0838*/ 	.word	0x00000008
        /*083c*/ 	.short	0x010a
        /*083e*/ 	.byte	0xff
	.zero		1


	//   ....[116]....
        /*0840*/ 	.word	0x00008520
        /*0844*/ 	.word	0x00000002
        /*0848*/ 	.word	0x00000008
        /*084c*/ 	.short	0x010a
        /*084e*/ 	.byte	0xff
	.zero		1


	//   ....[117]....
        /*0850*/ 	.word	0x00008570
        /*0854*/ 	.word	0x00000000
        /*0858*/ 	.word	0x00000090
        /*085c*/ 	.short	0x010a
        /*085e*/ 	.byte	0xff
	.zero		1


	//   ....[118]....
        /*0860*/ 	.word	0x000085d0
        /*0864*/ 	.word	0x00000000
        /*0868*/ 	.word	0x000000d0
        /*086c*/ 	.short	0x010a
        /*086e*/ 	.byte	0xff
	.zero		1


	//   ....[119]....
        /*0870*/ 	.word	0x00008630
        /*0874*/ 	.word	0x00000000
        /*0878*/ 	.word	0x00000000
        /*087c*/ 	.short	0x010a
        /*087e*/ 	.byte	0xff
	.zero		1


	//   ....[120]....
        /*0880*/ 	.word	0x00008690
        /*0884*/ 	.word	0x00000000
        /*0888*/ 	.word	0x00000000
        /*088c*/ 	.short	0x010a
        /*088e*/ 	.byte	0xff
	.zero		1


	//   ....[121]....
        /*0890*/ 	.word	0x000086f0
        /*0894*/ 	.word	0x00000000
        /*0898*/ 	.word	0x00000000
        /*089c*/ 	.short	0x010a
        /*089e*/ 	.byte	0xff
	.zero		1


	//   ....[122]....
        /*08a0*/ 	.word	0x00008750
        /*08a4*/ 	.word	0x00000000
        /*08a8*/ 	.word	0x00000000
        /*08ac*/ 	.short	0x010a
        /*08ae*/ 	.byte	0xff
	.zero		1


	//   ....[123]....
        /*08b0*/ 	.word	0x000087b0
        /*08b4*/ 	.word	0x00000000
        /*08b8*/ 	.word	0x00000110
        /*08bc*/ 	.short	0x010a
        /*08be*/ 	.byte	0xff
	.zero		1


	//   ....[124]....
        /*08c0*/ 	.word	0x00008800
        /*08c4*/ 	.word	0x00000000
        /*08c8*/ 	.word	0x00000090
        /*08cc*/ 	.short	0x010a
        /*08ce*/ 	.byte	0xff
	.zero		1


	//   ....[125]....
        /*08d0*/ 	.word	0x00008860
        /*08d4*/ 	.word	0x00000000
        /*08d8*/ 	.word	0x00000088
        /*08dc*/ 	.short	0x010a
        /*08de*/ 	.byte	0xff
	.zero		1


	//   ....[126]....
        /*08e0*/ 	.word	0x000088c0
        /*08e4*/ 	.word	0x00000000
        /*08e8*/ 	.word	0x00000068
        /*08ec*/ 	.short	0x010a
        /*08ee*/ 	.byte	0xff
	.zero		1


	//   ....[127]....
        /*08f0*/ 	.word	0x00008920
        /*08f4*/ 	.word	0x00000000
        /*08f8*/ 	.word	0x00000068
        /*08fc*/ 	.short	0x010a
        /*08fe*/ 	.byte	0xff
	.zero		1


	//   ....[128]....
        /*0900*/ 	.word	0x00008980
        /*0904*/ 	.word	0x00000000
        /*0908*/ 	.word	0x00000000
        /*090c*/ 	.short	0x010a
        /*090e*/ 	.byte	0xff
	.zero		1


	//   ....[129]....
        /*0910*/ 	.word	0x000089e0
        /*0914*/ 	.word	0x00000000
        /*0918*/ 	.word	0x00000000
        /*091c*/ 	.short	0x010a
        /*091e*/ 	.byte	0xff
	.zero		1


	//   ....[130]....
        /*0920*/ 	.word	0x00008a30
        /*0924*/ 	.word	0x00000000
        /*0928*/ 	.word	0x00000090
        /*092c*/ 	.short	0x010a
        /*092e*/ 	.byte	0xff
	.zero		1


	//   ....[131]....
        /*0930*/ 	.word	0x00008a80
        /*0934*/ 	.word	0x00000000
        /*0938*/ 	.word	0x00000050
        /*093c*/ 	.short	0x010a
        /*093e*/ 	.byte	0xff
	.zero		1


	//   ....[132]....
        /*0940*/ 	.word	0x00008ad0
        /*0944*/ 	.word	0x0000006a
        /*0948*/ 	.word	0x000000b0
        /*094c*/ 	.short	0x010a
        /*094e*/ 	.byte	0xff
	.zero		1


	//   ....[133]....
        /*0950*/ 	.word	0x00008b20
        /*0954*/ 	.word	0x00000002
        /*0958*/ 	.word	0x00000050
        /*095c*/ 	.short	0x010a
        /*095e*/ 	.byte	0xff
	.zero		1


	//----- nvinfo : EIATTR_NUM_MBARRIERS
	.align		4
.L_47:
        /*0960*/ 	.byte	0x03, 0x38
        /*0962*/ 	.short	0x0023


	//----- nvinfo : EIATTR_EXIT_INSTR_OFFSETS
	.align		4
        /*0964*/ 	.byte	0x04, 0x1c
        /*0966*/ 	.short	(.L_49 - .L_48)


	//   ....[0]....
.L_48:
        /*0968*/ 	.word	0x00002a20


	//   ....[1]....
        /*096c*/ 	.word	0x00002f20


	//   ....[2]....
        /*0970*/ 	.word	0x00002f80


	//   ....[3]....
        /*0974*/ 	.word	0x000044c0


	//   ....[4]....
        /*0978*/ 	.word	0x00005390


	//   ....[5]....
        /*097c*/ 	.word	0x000053d0


	//   ....[6]....
        /*0980*/ 	.word	0x00007ec0


	//   ....[7]....
        /*0984*/ 	.word	0x00007f40


	//   ....[8]....
        /*0988*/ 	.word	0x00007f70


	//   ....[9]....
        /*098c*/ 	.word	0x00007fe0


	//----- nvinfo : EIATTR_MAX_THREADS
	.align		4
.L_49:
        /*0990*/ 	.byte	0x04, 0x05
        /*0992*/ 	.short	(.L_51 - .L_50)
.L_50:
        /*0994*/ 	.word	0x00000100
        /*0998*/ 	.word	0x00000001
        /*099c*/ 	.word	0x00000001


	//----- nvinfo : EIATTR_CRS_STACK_SIZE
	.align		4
.L_51:
        /*09a0*/ 	.byte	0x04, 0x1e
        /*09a2*/ 	.short	(.L_53 - .L_52)
.L_52:
        /*09a4*/ 	.word	0x00000000


	//----- nvinfo : EIATTR_CBANK_PARAM_SIZE
	.align		4
.L_53:
        /*09a8*/ 	.byte	0x03, 0x19
        /*09aa*/ 	.short	0x0800


	//----- nvinfo : EIATTR_PARAM_CBANK
	.align		4
        /*09ac*/ 	.byte	0x04, 0x0a
        /*09ae*/ 	.short	(.L_55 - .L_54)
	.align		4
.L_54:
        /*09b0*/ 	.word	index@(.nv.constant0._ZN7cutlass13device_kernelINS_4gemm6kernel13GemmUniversalIN4cute5tupleIJiiiiEEENS1_10collective13CollectiveMmaINS1_35MainloopSm100TmaUmmaWarpSpecializedILi5ELi2ELi4ENS5_IJNS4_1CILi2EEENSA_ILi1EEESC_EEEEENS5_IJNSA_ILi256EEENSA_ILi64EEENSA_ILi128EEEEEENS_6half_tENS5_IJlSC_lEEESJ_SK_NS4_8TiledMMAINS4_8MMA_AtomIJNS4_26SM100_MMA_F16BF16_2x1SM_SSISJ_SJ_fLi256ELi64ELNS4_4UMMA5MajorE0ELSP_0ELNSO_7ScaleInE0ELSQ_0EEEEEENS4_6LayoutINS5_IJSC_SC_SC_EEENS5_IJNSA_ILi0EEESV_SV_EEEEENS5_IJNS4_10UnderscoreESY_SY_EEEEENS4_18SM100_TMA_2SM_LOADENS4_14ComposedLayoutINS4_7SwizzleILi3ELi4ELi3EEENS4_18smem_ptr_flag_bitsILi16EEENST_INS5_IJNSA_ILi8EEESG_EEENS5_IJSG_SC_EEEEEEEvNS4_8identityES11_S1B_vS1C_EENS_8epilogue10collective18CollectiveEpilogueINS1E_23Sm100TmaWarpSpecializedILi3ELi2ELi32ELb1ELb0EEEJNS5_IJSH_SG_SH_EEENS5_IJNST_ISH_SC_EENST_INSA_ILi32EEESC_EEEEESJ_SK_SJ_SK_NS1E_6fusion15FusionCallbacksIS1I_NS1O_17LinearCombinationISJ_fSJ_fLNS_15FloatRoundStyleE2EEES1J_S1N_JEEENS4_5SM1004TMEM4LOAD26SM100_TMEM_LOAD_32dp32b32xENS4_13SM90_TMA_LOADENS12_INS13_ILi2ELi4ELi3EEES16_NST_INS5_IJS17_S1L_EEENS5_IJS1L_SC_EEEEEEENS4_39AutoVectorizingCopyWithAssumedAlignmentILi128EEENS4_14SM90_TMA_STOREES23_S25_S25_EEEvvEEEEvNT_6ParamsE)
        /*09b4*/ 	.short	0x0380
        /*09b6*/ 	.short	0x0800


	//----- nvinfo : EIATTR_SW_WAR
	.align		4
.L_55:
        /*09b8*/ 	.byte	0x04, 0x36
        /*09ba*/ 	.short	(.L_57 - .L_56)
.L_56:
        /*09bc*/ 	.word	0x00000008
.L_57:


//--------------------- .nv.callgraph             --------------------------
	.section	.nv.callgraph,"",@"SHT_CUDA_CALLGRAPH"
	.align	4
	.sectionentsize	8
	.align		4
        /*0000*/ 	.word	0x00000000
	.align		4
        /*0004*/ 	.word	0xffffffff
	.align		4
        /*0008*/ 	.word	index@(_ZN7cutlass13device_kernelINS_4gemm6kernel13GemmUniversalIN4cute5tupleIJiiiiEEENS1_10collective13CollectiveMmaINS1_35MainloopSm100TmaUmmaWarpSpecializedILi5ELi2ELi4ENS5_IJNS4_1CILi2EEENSA_ILi1EEESC_EEEEENS5_IJNSA_ILi256EEENSA_ILi64EEENSA_ILi128EEEEEENS_6half_tENS5_IJlSC_lEEESJ_SK_NS4_8TiledMMAINS4_8MMA_AtomIJNS4_26SM100_MMA_F16BF16_2x1SM_SSISJ_SJ_fLi256ELi64ELNS4_4UMMA5MajorE0ELSP_0ELNSO_7ScaleInE0ELSQ_0EEEEEENS4_6LayoutINS5_IJSC_SC_SC_EEENS5_IJNSA_ILi0EEESV_SV_EEEEENS5_IJNS4_10UnderscoreESY_SY_EEEEENS4_18SM100_TMA_2SM_LOADENS4_14ComposedLayoutINS4_7SwizzleILi3ELi4ELi3EEENS4_18smem_ptr_flag_bitsILi16EEENST_INS5_IJNSA_ILi8EEESG_EEENS5_IJSG_SC_EEEEEEEvNS4_8identityES11_S1B_vS1C_EENS_8epilogue10collective18CollectiveEpilogueINS1E_23Sm100TmaWarpSpecializedILi3ELi2ELi32ELb1ELb0EEEJNS5_IJSH_SG_SH_EEENS5_IJNST_ISH_SC_EENST_INSA_ILi32EEESC_EEEEESJ_SK_SJ_SK_NS1E_6fusion15FusionCallbacksIS1I_NS1O_17LinearCombinationISJ_fSJ_fLNS_15FloatRoundStyleE2EEES1J_S1N_JEEENS4_5SM1004TMEM4LOAD26SM100_TMEM_LOAD_32dp32b32xENS4_13SM90_TMA_LOADENS12_INS13_ILi2ELi4ELi3EEES16_NST_INS5_IJS17_S1L_EEENS5_IJS1L_SC_EEEEEEENS4_39AutoVectorizingCopyWithAssumedAlignmentILi128EEENS4_14SM90_TMA_STOREES23_S25_S25_EEEvvEEEEvNT_6ParamsE)
	.align		4
        /*000c*/ 	.word	index@(__assertfail)
	.align		4
        /*0010*/ 	.word	0x00000000
	.align		4
        /*0014*/ 	.word	0xfffffffe
	.align		4
        /*0018*/ 	.word	0x00000000
	.align		4
        /*001c*/ 	.word	0xfffffffd
	.align		4
        /*0020*/ 	.word	0x00000000
	.align		4
        /*0024*/ 	.word	0xfffffffc


//--------------------- .nv.constant4             --------------------------
	.section	.nv.constant4,"a",@progbits
	.align	8
	.align		8
.nv.constant4:
        /*0000*/ 	.dword	__assertfail
	.align		8
        /*0008*/ 	.dword	__unnamed_1
	.align		8
        /*0010*/ 	.dword	__unnamed_2
	.align		8
        /*0018*/ 	.dword	_ZN40_INTERNAL_9e634834_4_k_cu_b77b47fa_163274cuda3std3__45__cpo5beginE
	.align		8
        /*0020*/ 	.dword	_ZN40_INTERNAL_9e634834_4_k_cu_b77b47fa_163274cuda3std3__45__cpo3endE
	.align		8
        /*0028*/ 	.dword	_ZN40_INTERNAL_9e634834_4_k_cu_b77b47fa_163274cuda3std3__45__cpo6cbeginE
	.align		8
        /*0030*/ 	.dword	_ZN40_INTERNAL_9e634834_4_k_cu_b77b47fa_163274cuda3std3__45__cpo4cendE
	.align		8
        /*0038*/ 	.dword	_ZN40_INTERNAL_9e634834_4_k_cu_b77b47fa_163274cuda3std3__442_GLOBAL__N__9e634834_4_k_cu_b77b47fa_163276ignoreE
	.align		8
        /*0040*/ 	.dword	_ZN40_INTERNAL_9e634834_4_k_cu_b77b47fa_163274cuda3std3__419piecewise_constructE
	.align		8
        /*0048*/ 	.dword	_ZN40_INTERNAL_9e634834_4_k_cu_b77b47fa_163274cuda3std3__48in_placeE
	.align		8
        /*0050*/ 	.dword	_ZN40_INTERNAL_9e634834_4_k_cu_b77b47fa_163274cuda3std6ranges3__45__cpo4swapE
	.align		8
        /*0058*/ 	.dword	_ZN40_INTERNAL_9e634834_4_k_cu_b77b47fa_163274cuda3std6ranges3__45__cpo9iter_moveE
	.align		8
        /*0060*/ 	.dword	_ZN40_INTERNAL_9e634834_4_k_cu_b77b47fa_163274cute7productE
	.align		8
        /*0068*/ 	.dword	_ZN40_INTERNAL_9e634834_4_k_cu_b77b47fa_163274cute1_E
	.align		8
        /*0070*/ 	.dword	$str$25
	.align		8
        /*0078*/ 	.dword	$str$26
	.align		8
        /*0080*/ 	.dword	$str$27
	.align		8
        /*0088*/ 	.dword	$str$28


//--------------------- .text._ZN7cutlass13device_kernelINS_4gemm6kernel13GemmUniversalIN4cute5tupleIJiiiiEEENS1_10collective13CollectiveMmaINS1_35MainloopSm100TmaUmmaWarpSpecializedILi5ELi2ELi4ENS5_IJNS4_1CILi2EEENSA_ILi1EEESC_EEEEENS5_IJNSA_ILi256EEENSA_ILi64EEENSA_ILi128EEEEEENS_6half_tENS5_IJlSC_lEEESJ_SK_NS4_8TiledMMAINS4_8MMA_AtomIJNS4_26SM100_MMA_F16BF16_2x1SM_SSISJ_SJ_fLi256ELi64ELNS4_4UMMA5MajorE0ELSP_0ELNSO_7ScaleInE0ELSQ_0EEEEEENS4_6LayoutINS5_IJSC_SC_SC_EEENS5_IJNSA_ILi0EEESV_SV_EEEEENS5_IJNS4_10UnderscoreESY_SY_EEEEENS4_18SM100_TMA_2SM_LOADENS4_14ComposedLayoutINS4_7SwizzleILi3ELi4ELi3EEENS4_18smem_ptr_flag_bitsILi16EEENST_INS5_IJNSA_ILi8EEESG_EEENS5_IJSG_SC_EEEEEEEvNS4_8identityES11_S1B_vS1C_EENS_8epilogue10collective18CollectiveEpilogueINS1E_23Sm100TmaWarpSpecializedILi3ELi2ELi32ELb1ELb0EEEJNS5_IJSH_SG_SH_EEENS5_IJNST_ISH_SC_EENST_INSA_ILi32EEESC_EEEEESJ_SK_SJ_SK_NS1E_6fusion15FusionCallbacksIS1I_NS1O_17LinearCombinationISJ_fSJ_fLNS_15FloatRoundStyleE2EEES1J_S1N_JEEENS4_5SM1004TMEM4LOAD26SM100_TMEM_LOAD_32dp32b32xENS4_13SM90_TMA_LOADENS12_INS13_ILi2ELi4ELi3EEES16_NST_INS5_IJS17_S1L_EEENS5_IJS1L_SC_EEEEEEENS4_39AutoVectorizingCopyWithAssumedAlignmentILi128EEENS4_14SM90_TMA_STOREES23_S25_S25_EEEvvEEEEvNT_6ParamsE --------------------------
	.section	.text._ZN7cutlass13device_kernelINS_4gemm6kernel13GemmUniversalIN4cute5tupleIJiiiiEEENS1_10collective13CollectiveMmaINS1_35MainloopSm100TmaUmmaWarpSpecializedILi5ELi2ELi4ENS5_IJNS4_1CILi2EEENSA_ILi1EEESC_EEEEENS5_IJNSA_ILi256EEENSA_ILi64EEENSA_ILi128EEEEEENS_6half_tENS5_IJlSC_lEEESJ_SK_NS4_8TiledMMAINS4_8MMA_AtomIJNS4_26SM100_MMA_F16BF16_2x1SM_SSISJ_SJ_fLi256ELi64ELNS4_4UMMA5MajorE0ELSP_0ELNSO_7ScaleInE0ELSQ_0EEEEEENS4_6LayoutINS5_IJSC_SC_SC_EEENS5_IJNSA_ILi0EEESV_SV_EEEEENS5_IJNS4_10UnderscoreESY_SY_EEEEENS4_18SM100_TMA_2SM_LOADENS4_14ComposedLayoutINS4_7SwizzleILi3ELi4ELi3EEENS4_18smem_ptr_flag_bitsILi16EEENST_INS5_IJNSA_ILi8EEESG_EEENS5_IJSG_SC_EEEEEEEvNS4_8identityES11_S1B_vS1C_EENS_8epilogue10collective18CollectiveEpilogueINS1E_23Sm100TmaWarpSpecializedILi3ELi2ELi32ELb1ELb0EEEJNS5_IJSH_SG_SH_EEENS5_IJNST_ISH_SC_EENST_INSA_ILi32EEESC_EEEEESJ_SK_SJ_SK_NS1E_6fusion15FusionCallbacksIS1I_NS1O_17LinearCombinationISJ_fSJ_fLNS_15FloatRoundStyleE2EEES1J_S1N_JEEENS4_5SM1004TMEM4LOAD26SM100_TMEM_LOAD_32dp32b32xENS4_13SM90_TMA_LOADENS12_INS13_ILi2ELi4ELi3EEES16_NST_INS5_IJS17_S1L_EEENS5_IJS1L_SC_EEEEEEENS4_39AutoVectorizingCopyWithAssumedAlignmentILi128EEENS4_14SM90_TMA_STOREES23_S25_S25_EEEvvEEEEvNT_6ParamsE,"ax",@progbits
	.align	128
.text._ZN7cutlass13device_kernelINS_4gemm6kernel13GemmUniversalIN4cute5tupleIJiiiiEEENS1_10collective13CollectiveMmaINS1_35MainloopSm100TmaUmmaWarpSpecializedILi5ELi2ELi4ENS5_IJNS4_1CILi2EEENSA_ILi1EEESC_EEEEENS5_IJNSA_ILi256EEENSA_ILi64EEENSA_ILi128EEEEEENS_6half_tENS5_IJlSC_lEEESJ_SK_NS4_8TiledMMAINS4_8MMA_AtomIJNS4_26SM100_MMA_F16BF16_2x1SM_SSISJ_SJ_fLi256ELi64ELNS4_4UMMA5MajorE0ELSP_0ELNSO_7ScaleInE0ELSQ_0EEEEEENS4_6LayoutINS5_IJSC_SC_SC_EEENS5_IJNSA_ILi0EEESV_SV_EEEEENS5_IJNS4_10UnderscoreESY_SY_EEEEENS4_18SM100_TMA_2SM_LOADENS4_14ComposedLayoutINS4_7SwizzleILi3ELi4ELi3EEENS4_18smem_ptr_flag_bitsILi16EEENST_INS5_IJNSA_ILi8EEESG_EEENS5_IJSG_SC_EEEEEEEvNS4_8identityES11_S1B_vS1C_EENS_8epilogue10collective18CollectiveEpilogueINS1E_23Sm100TmaWarpSpecializedILi3ELi2ELi32ELb1ELb0EEEJNS5_IJSH_SG_SH_EEENS5_IJNST_ISH_SC_EENST_INSA_ILi32EEESC_EEEEESJ_SK_SJ_SK_NS1E_6fusion15FusionCallbacksIS1I_NS1O_17LinearCombinationISJ_fSJ_fLNS_15FloatRoundStyleE2EEES1J_S1N_JEEENS4_5SM1004TMEM4LOAD26SM100_TMEM_LOAD_32dp32b32xENS4_13SM90_TMA_LOADENS12_INS13_ILi2ELi4ELi3EEES16_NST_INS5_IJS17_S1L_EEENS5_IJS1L_SC_EEEEEEENS4_39AutoVectorizingCopyWithAssumedAlignmentILi128EEENS4_14SM90_TMA_STOREES23_S25_S25_EEEvvEEEEvNT_6ParamsE:
        .type           _ZN7cutlass13device_kernelINS_4gemm6kernel13GemmUniversalIN4cute5tupleIJiiiiEEENS1_10collective13CollectiveMmaINS1_35MainloopSm100TmaUmmaWarpSpecializedILi5ELi2ELi4ENS5_IJNS4_1CILi2EEENSA_ILi1EEESC_EEEEENS5_IJNSA_ILi256EEENSA_ILi64EEENSA_ILi128EEEEEENS_6half_tENS5_IJlSC_lEEESJ_SK_NS4_8TiledMMAINS4_8MMA_AtomIJNS4_26SM100_MMA_F16BF16_2x1SM_SSISJ_SJ_fLi256ELi64ELNS4_4UMMA5MajorE0ELSP_0ELNSO_7ScaleInE0ELSQ_0EEEEEENS4_6LayoutINS5_IJSC_SC_SC_EEENS5_IJNSA_ILi0EEESV_SV_EEEEENS5_IJNS4_10UnderscoreESY_SY_EEEEENS4_18SM100_TMA_2SM_LOADENS4_14ComposedLayoutINS4_7SwizzleILi3ELi4ELi3EEENS4_18smem_ptr_flag_bitsILi16EEENST_INS5_IJNSA_ILi8EEESG_EEENS5_IJSG_SC_EEEEEEEvNS4_8identityES11_S1B_vS1C_EENS_8epilogue10collective18CollectiveEpilogueINS1E_23Sm100TmaWarpSpecializedILi3ELi2ELi32ELb1ELb0EEEJNS5_IJSH_SG_SH_EEENS5_IJNST_ISH_SC_EENST_INSA_ILi32EEESC_EEEEESJ_SK_SJ_SK_NS1E_6fusion15FusionCallbacksIS1I_NS1O_17LinearCombinationISJ_fSJ_fLNS_15FloatRoundStyleE2EEES1J_S1N_JEEENS4_5SM1004TMEM4LOAD26SM100_TMEM_LOAD_32dp32b32xENS4_13SM90_TMA_LOADENS12_INS13_ILi2ELi4ELi3EEES16_NST_INS5_IJS17_S1L_EEENS5_IJS1L_SC_EEEEEEENS4_39AutoVectorizingCopyWithAssumedAlignmentILi128EEENS4_14SM90_TMA_STOREES23_S25_S25_EEEvvEEEEvNT_6ParamsE,@function
        .size           _ZN7cutlass13device_kernelINS_4gemm6kernel13GemmUniversalIN4cute5tupleIJiiiiEEENS1_10collective13CollectiveMmaINS1_35MainloopSm100TmaUmmaWarpSpecializedILi5ELi2ELi4ENS5_IJNS4_1CILi2EEENSA_ILi1EEESC_EEEEENS5_IJNSA_ILi256EEENSA_ILi64EEENSA_ILi128EEEEEENS_6half_tENS5_IJlSC_lEEESJ_SK_NS4_8TiledMMAINS4_8MMA_AtomIJNS4_26SM100_MMA_F16BF16_2x1SM_SSISJ_SJ_fLi256ELi64ELNS4_4UMMA5MajorE0ELSP_0ELNSO_7ScaleInE0ELSQ_0EEEEEENS4_6LayoutINS5_IJSC_SC_SC_EEENS5_IJNSA_ILi0EEESV_SV_EEEEENS5_IJNS4_10UnderscoreESY_SY_EEEEENS4_18SM100_TMA_2SM_LOADENS4_14ComposedLayoutINS4_7SwizzleILi3ELi4ELi3EEENS4_18smem_ptr_flag_bitsILi16EEENST_INS5_IJNSA_ILi8EEESG_EEENS5_IJSG_SC_EEEEEEEvNS4_8identityES11_S1B_vS1C_EENS_8epilogue10collective18CollectiveEpilogueINS1E_23Sm100TmaWarpSpecializedILi3ELi2ELi32ELb1ELb0EEEJNS5_IJSH_SG_SH_EEENS5_IJNST_ISH_SC_EENST_INSA_ILi32EEESC_EEEEESJ_SK_SJ_SK_NS1E_6fusion15FusionCallbacksIS1I_NS1O_17LinearCombinationISJ_fSJ_fLNS_15FloatRoundStyleE2EEES1J_S1N_JEEENS4_5SM1004TMEM4LOAD26SM100_TMEM_LOAD_32dp32b32xENS4_13SM90_TMA_LOADENS12_INS13_ILi2ELi4ELi3EEES16_NST_INS5_IJS17_S1L_EEENS5_IJS1L_SC_EEEEEEENS4_39AutoVectorizingCopyWithAssumedAlignmentILi128EEENS4_14SM90_TMA_STOREES23_S25_S25_EEEvvEEEEvNT_6ParamsE,(.L_x_178 - _ZN7cutlass13device_kernelINS_4gemm6kernel13GemmUniversalIN4cute5tupleIJiiiiEEENS1_10collective13CollectiveMmaINS1_35MainloopSm100TmaUmmaWarpSpecializedILi5ELi2ELi4ENS5_IJNS4_1CILi2EEENSA_ILi1EEESC_EEEEENS5_IJNSA_ILi256EEENSA_ILi64EEENSA_ILi128EEEEEENS_6half_tENS5_IJlSC_lEEESJ_SK_NS4_8TiledMMAINS4_8MMA_AtomIJNS4_26SM100_MMA_F16BF16_2x1SM_SSISJ_SJ_fLi256ELi64ELNS4_4UMMA5MajorE0ELSP_0ELNSO_7ScaleInE0ELSQ_0EEEEEENS4_6LayoutINS5_IJSC_SC_SC_EEENS5_IJNSA_ILi0EEESV_SV_EEEEENS5_IJNS4_10UnderscoreESY_SY_EEEEENS4_18SM100_TMA_2SM_LOADENS4_14ComposedLayoutINS4_7SwizzleILi3ELi4ELi3EEENS4_18smem_ptr_flag_bitsILi16EEENST_INS5_IJNSA_ILi8EEESG_EEENS5_IJSG_SC_EEEEEEEvNS4_8identityES11_S1B_vS1C_EENS_8epilogue10collective18CollectiveEpilogueINS1E_23Sm100TmaWarpSpecializedILi3ELi2ELi32ELb1ELb0EEEJNS5_IJSH_SG_SH_EEENS5_IJNST_ISH_SC_EENST_INSA_ILi32EEESC_EEEEESJ_SK_SJ_SK_NS1E_6fusion15FusionCallbacksIS1I_NS1O_17LinearCombinationISJ_fSJ_fLNS_15FloatRoundStyleE2EEES1J_S1N_JEEENS4_5SM1004TMEM4LOAD26SM100_TMEM_LOAD_32dp32b32xENS4_13SM90_TMA_LOADENS12_INS13_ILi2ELi4ELi3EEES16_NST_INS5_IJS17_S1L_EEENS5_IJS1L_SC_EEEEEEENS4_39AutoVectorizingCopyWithAssumedAlignmentILi128EEENS4_14SM90_TMA_STOREES23_S25_S25_EEEvvEEEEvNT_6ParamsE)
        .other          _ZN7cutlass13device_kernelINS_4gemm6kernel13GemmUniversalIN4cute5tupleIJiiiiEEENS1_10collective13CollectiveMmaINS1_35MainloopSm100TmaUmmaWarpSpecializedILi5ELi2ELi4ENS5_IJNS4_1CILi2EEENSA_ILi1EEESC_EEEEENS5_IJNSA_ILi256EEENSA_ILi64EEENSA_ILi128EEEEEENS_6half_tENS5_IJlSC_lEEESJ_SK_NS4_8TiledMMAINS4_8MMA_AtomIJNS4_26SM100_MMA_F16BF16_2x1SM_SSISJ_SJ_fLi256ELi64ELNS4_4UMMA5MajorE0ELSP_0ELNSO_7ScaleInE0ELSQ_0EEEEEENS4_6LayoutINS5_IJSC_SC_SC_EEENS5_IJNSA_ILi0EEESV_SV_EEEEENS5_IJNS4_10UnderscoreESY_SY_EEEEENS4_18SM100_TMA_2SM_LOADENS4_14ComposedLayoutINS4_7SwizzleILi3ELi4ELi3EEENS4_18smem_ptr_flag_bitsILi16EEENST_INS5_IJNSA_ILi8EEESG_EEENS5_IJSG_SC_EEEEEEEvNS4_8identityES11_S1B_vS1C_EENS_8epilogue10collective18CollectiveEpilogueINS1E_23Sm100TmaWarpSpecializedILi3ELi2ELi32ELb1ELb0EEEJNS5_IJSH_SG_SH_EEENS5_IJNST_ISH_SC_EENST_INSA_ILi32EEESC_EEEEESJ_SK_SJ_SK_NS1E_6fusion15FusionCallbacksIS1I_NS1O_17LinearCombinationISJ_fSJ_fLNS_15FloatRoundStyleE2EEES1J_S1N_JEEENS4_5SM1004TMEM4LOAD26SM100_TMEM_LOAD_32dp32b32xENS4_13SM90_TMA_LOADENS12_INS13_ILi2ELi4ELi3EEES16_NST_INS5_IJS17_S1L_EEENS5_IJS1L_SC_EEEEEEENS4_39AutoVectorizingCopyWithAssumedAlignmentILi128EEENS4_14SM90_TMA_STOREES23_S25_S25_EEEvvEEEEvNT_6ParamsE,@"STO_CUDA_ENTRY STV_DEFAULT"
_ZN7cutlass13device_kernelINS_4gemm6kernel13GemmUniversalIN4cute5tupleIJiiiiEEENS1_10collective13CollectiveMmaINS1_35MainloopSm100TmaUmmaWarpSpecializedILi5ELi2ELi4ENS5_IJNS4_1CILi2EEENSA_ILi1EEESC_EEEEENS5_IJNSA_ILi256EEENSA_ILi64EEENSA_ILi128EEEEEENS_6half_tENS5_IJlSC_lEEESJ_SK_NS4_8TiledMMAINS4_8MMA_AtomIJNS4_26SM100_MMA_F16BF16_2x1SM_SSISJ_SJ_fLi256ELi64ELNS4_4UMMA5MajorE0ELSP_0ELNSO_7ScaleInE0ELSQ_0EEEEEENS4_6LayoutINS5_IJSC_SC_SC_EEENS5_IJNSA_ILi0EEESV_SV_EEEEENS5_IJNS4_10UnderscoreESY_SY_EEEEENS4_18SM100_TMA_2SM_LOADENS4_14ComposedLayoutINS4_7SwizzleILi3ELi4ELi3EEENS4_18smem_ptr_flag_bitsILi16EEENST_INS5_IJNSA_ILi8EEESG_EEENS5_IJSG_SC_EEEEEEEvNS4_8identityES11_S1B_vS1C_EENS_8epilogue10collective18CollectiveEpilogueINS1E_23Sm100TmaWarpSpecializedILi3ELi2ELi32ELb1ELb0EEEJNS5_IJSH_SG_SH_EEENS5_IJNST_ISH_SC_EENST_INSA_ILi32EEESC_EEEEESJ_SK_SJ_SK_NS1E_6fusion15FusionCallbacksIS1I_NS1O_17LinearCombinationISJ_fSJ_fLNS_15FloatRoundStyleE2EEES1J_S1N_JEEENS4_5SM1004TMEM4LOAD26SM100_TMEM_LOAD_32dp32b32xENS4_13SM90_TMA_LOADENS12_INS13_ILi2ELi4ELi3EEES16_NST_INS5_IJS17_S1L_EEENS5_IJS1L_SC_EEEEEEENS4_39AutoVectorizingCopyWithAssumedAlignmentILi128EEENS4_14SM90_TMA_STOREES23_S25_S25_EEEvvEEEEvNT_6ParamsE:
[----:B------:R-:W1:Y:S01]  /*0000*/  LDC R1, c[0x0][0x37c] ;  /* 0x0000df00ff017b82 */ /* 0x000e620000000800 */
[----:B------:R-:W2:Y:S01]  /*0010*/  S2R R97, SR_TID.X ;  /* 0x0000000000617919 */ /* 0x000ea20000002100 */
[----:B------:R-:W3:Y:S06]  /*0020*/  LDCU.64 UR6, c[0x0][0x890] ;  /* 0x00011200ff0677ac */ /* 0x000eec0008000a00 */
[----:B------:R-:W4:Y:S01]  /*0030*/  S2UR UR37, SR_CgaCtaId ;  /* 0x00000000002579c3 */ /* 0x000f220000008800 */
[----:B------:R-:W-:Y:S02]  /*0040*/  PRMT R92, RZ, 0x7610, R92 ;  /* 0x00007610ff5c7816 */ /* 0x000fe4000000005c */
[----:B------:R-:W-:Y:S01]  /*0050*/  ELECT P1, URZ, PT ;  /* 0x0000000000ff782f */ /* 0x000fe20003820000 */
[----:B------:R-:W1:Y:S01]  /*0060*/  LDCU.64 UR46, c[0x0][0x358] ;  /* 0x00006b00ff2e77ac */ /* 0x000e620008000a00 */
[----:B---3--:R-:W-:-:S04]  /*0070*/  UISETP.NE.U32.AND UP0, UPT, UR6, URZ, UPT ;  /* 0x000000ff0600728c */ /* 0x008fc8000bf05070 */
[----:B------:R-:W-:Y:S02]  /*0080*/  UISETP.NE.AND.EX UP0, UPT, UR7, URZ, UPT, UP0 ;  /* 0x000000ff0700728c */ /* 0x000fe4000bf05300 */
[----:B----4-:R-:W-:Y:S02]  /*0090*/  ULOP3.LUT UR5, UR37, 0x1, URZ, 0xc0, !UPT ;  /* 0x0000000125057892 */ /* 0x010fe4000f8ec0ff */
[----:B------:R-:W-:Y:S01]  /*00a0*/  ULOP3.LUT UR4, UR37, 0x1, URZ, 0x3c, !UPT ;  /* 0x0000000125047892 */ /* 0x000fe2000f8e3cff */
[----:B--2---:R-:W-:-:S05]  /*00b0*/  SHF.R.U32.HI R96, RZ, 0x5, R97 ;  /* 0x00000005ff607819 */ /* 0x004fca0000011661 */
[----:B------:R-:W2:Y:S02]  /*00c0*/  SHFL.IDX PT, R0, R96, RZ, 0x1f ;  /* 0x00001fff60007589 */ /* 0x000ea400000e0000 */
[----:B--2---:R-:W-:Y:S01]  /*00d0*/  R2UR UR10, R0 ;  /* 0x00000000000a72ca */ /* 0x004fe200000e0000 */
[----:B-1----:R-:W-:-:S14]  /*00e0*/  BRA.U UP0, `(.L_x_0) ;  /* 0x00000001002c7547 */ /* 0x002fdc000b800000 */
[----:B------:R-:W1:Y:S02]  /*00f0*/  LDCU.64 UR8, c[0x0][0x888] ;  /* 0x00011100ff0877ac */ /* 0x000e640008000a00 */
[----:B-1----:R-:W-:-:S04]  /*0100*/  UISETP.NE.U32.AND UP0, UPT, UR8, URZ, UPT ;  /* 0x000000ff0800728c */ /* 0x002fc8000bf05070 */
[----:B------:R-:W-:-:S09]  /*0110*/  UISETP.NE.AND.EX UP0, UPT, UR9, URZ, UPT, UP0 ;  /* 0x000000ff0900728c */ /* 0x000fd2000bf05300 */
[----:B------:R-:W-:Y:S05]  /*0120*/  BRA.U !UP0, `(.L_x_1) ;  /* 0x0000000108107547 */ /* 0x000fea000b800000 */
[----:B------:R-:W1:Y:S02]  /*0130*/  LDC.64 R2, c[0x0][0x888] ;  /* 0x00022200ff027b82 */ /* 0x000e640000000a00 */
[----:B-1----:R1:W5:Y:S01]  /*0140*/  LDG.E R49, desc[UR46][R2.64] ;  /* 0x0000002e02317981 */ /* 0x002362000c1e1900 */
[----:B------:R-:W-:Y:S01]  /*0150*/  HFMA2 R92, -RZ, RZ, 0, 5.9604644775390625e-08 ;  /* 0x00000001ff5c7431 */ /* 0x000fe200000001ff */
[----:B------:R-:W-:Y:S05]  /*0160*/  BRA `(.L_x_0) ;  /* 0x00000000000c7947 */ /* 0x000fea0003800000 */
.L_x_1:
[----:B------:R-:W1:Y:S01]  /*0170*/  LDCU UR8, c[0x0][0x880] ;  /* 0x00011000ff0877ac */ /* 0x000e620008000800 */
[----:B------:R-:W-:Y:S01]  /*0180*/  HFMA2 R92, -RZ, RZ, 0, 5.9604644775390625e-08 ;  /* 0x00000001ff5c7431 */ /* 0x000fe200000001ff */
[----:B-1----:R-:W-:-:S07]  /*0190*/  MOV R49, UR8 ;  /* 0x0000000800317c02 */ /* 0x002fce0008000f00 */
.L_x_0:
[----:B------:R-:W2:Y:S02]  /*01a0*/  LDCU.64 UR8, c[0x0][0x8b0] ;  /* 0x00011600ff0877ac */ /* 0x000ea40008000a00 */
[----:B--2---:R-:W-:-:S04]  /*01b0*/  UISETP.NE.U32.AND UP0, UPT, UR8, URZ, UPT ;  /* 0x000000ff0800728c */ /* 0x004fc8000bf05070 */
[----:B------:R-:W-:-:S09]  /*01c0*/  UISETP.NE.AND.EX UP0, UPT, UR9, URZ, UPT, UP0 ;  /* 0x000000ff0900728c */ /* 0x000fd2000bf05300 */
[----:B------:R-:W-:Y:S05]  /*01d0*/  BRA.U UP0, `(.L_x_2) ;  /* 0x0000000100247547 */ /* 0x000fea000b800000 */
[----:B------:R-:W2:Y:S02]  /*01e0*/  LDCU.64 UR8, c[0x0][0x8a8] ;  /* 0x00011500ff0877ac */ /* 0x000ea40008000a00 */
[----:B--2---:R-:W-:-:S04]  /*01f0*/  UISETP.NE.U32.AND UP0, UPT, UR8, URZ, UPT ;  /* 0x000000ff0800728c */ /* 0x004fc8000bf05070 */
[----:B------:R-:W-:-:S09]  /*0200*/  UISETP.NE.AND.EX UP0, UPT, UR9, URZ, UPT, UP0 ;  /* 0x000000ff0900728c */ /* 0x000fd2000bf05300 */
[----:B------:R-:W-:Y:S05]  /*0210*/  BRA.U !UP0, `(.L_x_3) ;  /* 0x00000001080c7547 */ /* 0x000fea000b800000 */
[----:B-1----:R-:W1:Y:S02]  /*0220*/  LDC.64 R2, c[0x0][0x8a8] ;  /* 0x00022a00ff027b82 */ /* 0x002e640000000a00 */
[----:B-1----:R2:W5:Y:S01]  /*0230*/  LDG.E R47, desc[UR46][R2.64] ;  /* 0x0000002e022f7981 */ /* 0x002562000c1e1900 */
[----:B------:R-:W-:Y:S05]  /*0240*/  BRA `(.L_x_2) ;  /* 0x0000000000087947 */ /* 0x000fea0003800000 */
.L_x_3:
[----:B------:R-:W2:Y:S02]  /*0250*/  LDCU UR8, c[0x0][0x8a0] ;  /* 0x00011400ff0877ac */ /* 0x000ea40008000800 */
[----:B--2---:R-:W-:Y:S02]  /*0260*/  MOV R47, UR8 ;  /* 0x00000008002f7c02 */ /* 0x004fe40008000f00 */
.L_x_2:
[----:B------:R-:W-:Y:S01]  /*0270*/  IMAD.U32 R0, RZ, RZ, UR10 ;  /* 0x0000000aff007e24 */ /* 0x000fe2000f8e00ff */
[----:B------:R-:W-:Y:S04]  /*0280*/  BSSY.RECONVERGENT B0, `(.L_x_4) ;  /* 0x000000c000007945 */ /* 0x000fe80003800200 */
[C---:B------:R-:W-:Y:S02]  /*0290*/  ISETP.NE.OR P2, PT, R0.reuse, 0x1, !P1 ;  /* 0x000000010000780c */ /* 0x040fe40004f45670 */
[----:B------:R-:W-:-:S11]  /*02a0*/  ISETP.NE.OR P0, PT, R0, 0x3, !P1 ;  /* 0x000000030000780c */ /* 0x000fd60004f05670 */
[----:B------:R-:W-:Y:S05]  /*02b0*/  @P2 BRA `(.L_x_5) ;  /* 0x0000000000202947 */ /* 0x000fea0003800000 */
[----:B------:R-:W3:Y:S02]  /*02c0*/  LDCU.64 UR8, c[0x0][0x348] ;  /* 0x00006900ff0877ac */ /* 0x000ee40008000a00 */
[----:B---3--:R-:W-:Y:S02]  /*02d0*/  UIADD3 UR12, UP1, UPT, UR8, 0x80, URZ ;  /* 0x00000080080c7890 */ /* 0x008fe4000ff3e0ff */
[----:B------:R-:W-:Y:S02]  /*02e0*/  UIADD3 UR8, UP0, UPT, UR8, 0x180, URZ ;  /* 0x0000018008087890 */ /* 0x000fe4000ff1e0ff */
[----:B------:R-:W-:Y:S02]  /*02f0*/  UIADD3.X UR13, UPT, UPT, URZ, UR9, URZ, UP1, !UPT ;  /* 0x00000009ff0d7290 */ /* 0x000fe40008ffe4ff */
[----:B------:R-:W-:-:S07]  /*0300*/  UIADD3.X UR9, UPT, UPT, URZ, UR9, URZ, UP0, !UPT ;  /* 0x00000009ff097290 */ /* 0x000fce00087fe4ff */
[----:B------:R3:W-:Y:S02]  /*0310*/  UTMACCTL.PF [UR12] ;  /* 0x000000000c0079b9 */ /* 0x0007e40008040000 */
[----:B------:R3:W-:Y:S02]  /*0320*/  UTMACCTL.PF [UR8] ;  /* 0x00000000080079b9 */ /* 0x0007e40008040000 */
[----:B---3--:R-:W-:Y:S01]  /*0330*/  NOP ;  /* 0x0000000000007918 */ /* 0x008fe20000000000 */
.L_x_5:
[----:B------:R-:W-:Y:S05]  /*0340*/  BSYNC.RECONVERGENT B0 ;  /* 0x0000000000007941 */ /* 0x000fea0003800200 */
.L_x_4:
[----:B------:R-:W-:Y:S04]  /*0350*/  BSSY.RECONVERGENT B0, `(.L_x_6) ;  /* 0x000000a000007945 */ /* 0x000fe80003800200 */
        /* <DEDUP_REMOVED lines=9> */
.L_x_7:
[----:B------:R-:W-:Y:S05]  /*03f0*/  BSYNC.RECONVERGENT B0 ;  /* 0x0000000000007941 */ /* 0x000fea0003800200 */
.L_x_6:
[----:B------:R-:W3:Y:S01]  /*0400*/  LDCU.64 UR8, c[0x0][0x888] ;  /* 0x00011100ff0877ac */ /* 0x000ee20008000a00 */
[----:B------:R-:W-:Y:S02]  /*0410*/  UISETP.EQ.U32.AND UP1, UPT, UR6, URZ, UPT ;  /* 0x000000ff0600728c */ /* 0x000fe4000bf22070 */
[----:B------:R-:W-:Y:S02]  /*0420*/  UPLOP3.LUT UP5, UPT, UPT, UPT, UPT, 0x80, 0x8 ;  /* 0x000000000008789c */ /* 0x000fe40003faf070 */
[----:B---3--:R-:W-:-:S04]  /*0430*/  UISETP.NE.U32.AND UP0, UPT, UR8, URZ, UPT ;  /* 0x000000ff0800728c */ /* 0x008fc8000bf05070 */
[----:B------:R-:W-:-:S04]  /*0440*/  UISETP.NE.AND.EX UP0, UPT, UR9, URZ, UPT, UP0 ;  /* 0x000000ff0900728c */ /* 0x000fc8000bf05300 */
[----:B------:R-:W-:-:S04]  /*0450*/  UISETP.EQ.OR.EX UP2, UPT, UR7, URZ, !UP0, UP1 ;  /* 0x000000ff0700728c */ /* 0x000fc8000c742710 */
[----:B------:R-:W-:-:S05]  /*0460*/  UP2UR UR53, UPR, URZ, 0x4 ;  /* 0x00000004ff357883 */ /* 0x000fca0008000000 */
[----:B------:R-:W-:Y:S07]  /*0470*/  BRA.U !UP2, `(.L_x_8) ;  /* 0x000000010a207547 */ /* 0x000fee000b800000 */
[----:B------:R-:W-:Y:S01]  /*0480*/  UISETP.NE.U32.AND UP2, UPT, UR6, URZ, UPT ;  /* 0x000000ff0600728c */ /* 0x000fe2000bf45070 */
[----:B-----5:R-:W-:Y:S01]  /*0490*/  FSETP.NEU.AND P0, PT, R49, RZ, PT ;  /* 0x000000ff3100720b */ /* 0x020fe20003f0d000 */
[----:B------:R-:W-:Y:S02]  /*04a0*/  USEL UR6, URZ, 0xffffffff, UP0 ;  /* 0xffffffffff067887 */ /* 0x000fe40008000000 */
[----:B------:R-:W-:-:S10]  /*04b0*/  UISETP.NE.AND.EX UP2, UPT, UR7, URZ, UPT, UP2 ;  /* 0x000000ff0700728c */ /* 0x000fd4000bf45320 */
[----:B------:R-:W-:Y:S01]  /*04c0*/  VOTEU.ANY UP1, P0 ;  /* 0x0000000000ff7886 */ /* 0x000fe20000020100 */
[----:B------:R-:W-:-:S04]  /*04d0*/  @!UP2 USEL UR6, URZ, 0xffffffff, UP1 ;  /* 0xffffffffff06a887 */ /* 0x000fc80008800000 */
[----:B------:R-:W-:-:S04]  /*04e0*/  ULOP3.LUT UR6, UR6, 0x1, URZ, 0xc0, !UPT ;  /* 0x0000000106067892 */ /* 0x000fc8000f8ec0ff */
[----:B------:R-:W-:-:S11]  /*04f0*/  UISETP.NE.U32.AND UP5, UPT, UR6, 0x1, UPT ;  /* 0x000000010600788c */ /* 0x000fd6000bfa5070 */
.L_x_8:
[----:B------:R-:W3:Y:S01]  /*0500*/  SHFL.IDX PT, R0, R96, RZ, 0x1f ;  /* 0x00001fff60007589 */ /* 0x000ee200000e0000 */
[----:B------:R-:W-:-:S04]  /*0510*/  UISETP.NE.AND UP1, UPT, UR10, 0x2, UPT ;  /* 0x000000020a00788c */ /* 0x000fc8000bf25270 */
[----:B------:R-:W-:Y:S02]  /*0520*/  UISETP.EQ.AND UP2, UPT, UR5, URZ, !UP1 ;  /* 0x000000ff0500728c */ /* 0x000fe4000cf42270 */
[----:B------:R-:W-:-:S04]  /*0530*/  USEL UR7, URZ, 0x1, UP1 ;  /* 0x00000001ff077887 */ /* 0x000fc80008800000 */
[----:B------:R-:W-:Y:S02]  /*0540*/  PLOP3.LUT P5, PT, P1, PT, UP2, 0x80, 0x8 ;  /* 0x000000000008781c */ /* 0x000fe40000faf028 */
[----:B---3--:R-:W-:-:S13]  /*0550*/  ISETP.NE.AND P0, PT, R0, RZ, PT ;  /* 0x000000ff0000720c */ /* 0x008fda0003f05270 */
[----:B------:R-:W-:Y:S05]  /*0560*/  @P0 BRA `(.L_x_9) ;  /* 0x00000000004c0947 */ /* 0x000fea0003800000 */
[----:B------:R-:W-:Y:S01]  /*0570*/  UMOV UR8, 0x400 ;  /* 0x0000040000087882 */ /* 0x000fe20000000000 */
[----:B------:R-:W-:Y:S01]  /*0580*/  UMOV UR6, 0x1 ;  /* 0x0000000100067882 */ /* 0x000fe20000000000 */
[----:B------:R-:W-:Y:S02]  /*0590*/  ULEA UR8, UR37, UR8, 0x18 ;  /* 0x0000000825087291 */ /* 0x000fe4000f8ec0ff */
[----:B------:R-:W-:-:S04]  /*05a0*/  UIADD3 UR12, UPT, UPT, -UR6, 0x100000, URZ ;  /* 0x00100000060c7890 */ /* 0x000fc8000fffe1ff */
[----:B------:R-:W-:Y:S02]  /*05b0*/  USHF.L.U32 UR13, UR12, 0xb, URZ ;  /* 0x0000000b0c0d7899 */ /* 0x000fe400080006ff */
[----:B------:R-:W-:Y:S01]  /*05c0*/  USHF.L.U32 UR12, UR12, 0x1, URZ ;  /* 0x000000010c0c7899 */ /* 0x000fe200080006ff */
[----:B------:R-:W-:Y:S01]  /*05d0*/  ELECT P0, URZ, PT ;  /* 0x0000000000ff782f */ /* 0x000fe20003800000 */
[----:B------:R-:W3:Y:S10]  /*05e0*/  FENCE.VIEW.ASYNC.S ;  /* 0x00000000000073c6 */ /* 0x000ef40000000000 */
[----:B---3--:R3:W4:Y:S01]  /*05f0*/  SYNCS.EXCH.64 URZ, [UR8], UR12 ;  /* 0x0000000c08ff75b2 */ /* 0x0087220008000100 */
[----:B------:R3:W1:Y:S01]  /*0600*/  SYNCS.EXCH.64 URZ, [UR8+0x28], UR12 ;  /* 0x0000280c08ff75b2 */ /* 0x0006620008000100 */
        /* <DEDUP_REMOVED lines=8> */
[----:B------:R-:W-:Y:S01]  /*0690*/  NOP ;  /* 0x0000000000007918 */ /* 0x000fe20000000000 */
.L_x_9:
[----:B------:R-:W2:Y:S01]  /*06a0*/  SHFL.IDX PT, R0, R96, RZ, 0x1f ;  /* 0x00001fff60007589 */ /* 0x000ea200000e0000 */
[----:B------:R-:W-:Y:S01]  /*06b0*/  NOP ;  /* 0x0000000000007918 */ /* 0x000fe20000000000 */
[----:B--2---:R-:W-:-:S13]  /*06c0*/  ISETP.NE.AND P0, PT, R0, 0x1, PT ;  /* 0x000000010000780c */ /* 0x004fda0003f05270 */
[----:B------:R-:W-:Y:S05]  /*06d0*/  @P0 BRA `(.L_x_10) ;  /* 0x00000000004c0947 */ /* 0x000fea0003800000 */
[----:B------:R-:W-:Y:S01]  /*06e0*/  UMOV UR9, 0x400 ;  /* 0x0000040000097882 */ /* 0x000fe20000000000 */
[----:B---3--:R-:W-:Y:S01]  /*06f0*/  UMOV UR8, 0x20 ;  /* 0x0000002000087882 */ /* 0x008fe20000000000 */
[----:B------:R-:W-:Y:S01]  /*0700*/  UMOV UR6, 0x80 ;  /* 0x0000008000067882 */ /* 0x000fe20000000000 */
[----:B------:R-:W-:Y:S02]  /*0710*/  ULEA UR9, UR37, UR9, 0x18 ;  /* 0x0000000925097291 */ /* 0x000fe4000f8ec0ff */
[----:B------:R-:W-:-:S04]  /*0720*/  UIADD3 UR12, UPT, UPT, -UR8, 0x100000, URZ ;  /* 0x00100000080c7890 */ /* 0x000fc8000fffe1ff */
[----:B------:R-:W-:Y:S02]  /*0730*/  USHF.L.U32 UR13, UR12, 0xb, URZ ;  /* 0x0000000b0c0d7899 */ /* 0x000fe400080006ff */
[----:B------:R-:W-:Y:S02]  /*0740*/  USHF.L.U32 UR12, UR12, 0x1, URZ ;  /* 0x000000010c0c7899 */ /* 0x000fe400080006ff */
[----:B------:R-:W-:-:S04]  /*0750*/  UIADD3 UR14, UPT, UPT, -UR6, 0x100000, URZ ;  /* 0x00100000060e7890 */ /* 0x000fc8000fffe1ff */
[----:B------:R-:W-:Y:S02]  /*0760*/  USHF.L.U32 UR15, UR14, 0xb, URZ ;  /* 0x0000000b0e0f7899 */ /* 0x000fe400080006ff */
[----:B------:R-:W-:Y:S01]  /*0770*/  USHF.L.U32 UR14, UR14, 0x1, URZ ;  /* 0x000000010e0e7899 */ /* 0x000fe200080006ff */
[----:B------:R-:W-:Y:S01]  /*0780*/  ELECT P0, URZ, PT ;  /* 0x0000000000ff782f */ /* 0x000fe20003800000 */
[----:B------:R-:W2:Y:S02]  /*0790*/  FENCE.VIEW.ASYNC.S ;  /* 0x00000000000073c6 */ /* 0x000ea40000000000 */
[----:B--2---:R2:W3:Y:S08]  /*07a0*/  SYNCS.EXCH.64 URZ, [UR9+0x50], UR12 ;  /* 0x0000500c09ff75b2 */ /* 0x0044f00008000100 */
[----:B------:R2:W1:Y:S01]  /*07b0*/  SYNCS.EXCH.64 URZ, [UR9+0x68], UR14 ;  /* 0x0000680e09ff75b2 */ /* 0x0004620008000100 */
[----:B------:R2:W1:Y:S01]  /*07c0*/  SYNCS.EXCH.64 URZ, [UR9+0x58], UR12 ;  /* 0x0000580c09ff75b2 */ /* 0x0004620008000100 */
[----:B------:R2:W1:Y:S01]  /*07d0*/  SYNCS.EXCH.64 URZ, [UR9+0x70], UR14 ;  /* 0x0000700e09ff75b2 */ /* 0x0004620008000100 */
[----:B------:R2:W1:Y:S01]  /*07e0*/  SYNCS.EXCH.64 URZ, [UR9+0x60], UR12 ;  /* 0x0000600c09ff75b2 */ /* 0x0004620008000100 */
[----:B------:R2:W1:Y:S01]  /*07f0*/  SYNCS.EXCH.64 URZ, [UR9+0x78], UR14 ;  /* 0x0000780e09ff75b2 */ /* 0x0004620008000100 */
[----:B------:R-:W-:Y:S01]  /*0800*/  NOP ;  /* 0x0000000000007918 */ /* 0x000fe20000000000 */
.L_x_10:
[----:B------:R-:W4:Y:S01]  /*0810*/  SHFL.IDX PT, R0, R96, RZ, 0x1f ;  /* 0x00001fff60007589 */ /* 0x000f2200000e0000 */
[----:B------:R-:W-:Y:S01]  /*0820*/  NOP ;  /* 0x0000000000007918 */ /* 0x000fe20000000000 */
[----:B----4-:R-:W-:-:S13]  /*0830*/  ISETP.NE.AND P0, PT, R0, 0x3, PT ;  /* 0x000000030000780c */ /* 0x010fda0003f05270 */
[----:B------:R-:W-:Y:S05]  /*0840*/  @P0 BRA `(.L_x_11) ;  /* 0x00000000002c0947 */ /* 0x000fea0003800000 */
[----:B---3--:R-:W-:Y:S01]  /*0850*/  UMOV UR8, 0x400 ;  /* 0x0000040000087882 */ /* 0x008fe20000000000 */
[----:B------:R-:W-:Y:S01]  /*0860*/  UMOV UR6, 0x20 ;  /* 0x0000002000067882 */ /* 0x000fe20000000000 */
[----:B------:R-:W-:Y:S02]  /*0870*/  ULEA UR8, UR37, UR8, 0x18 ;  /* 0x0000000825087291 */ /* 0x000fe4000f8ec0ff */
[----:B--2---:R-:W-:-:S04]  /*0880*/  UIADD3 UR12, UPT, UPT, -UR6, 0x100000, URZ ;  /* 0x00100000060c7890 */ /* 0x004fc8000fffe1ff */
[----:B------:R-:W-:Y:S02]  /*0890*/  USHF.L.U32 UR13, UR12, 0xb, URZ ;  /* 0x0000000b0c0d7899 */ /* 0x000fe400080006ff */
[----:B------:R-:W-:Y:S01]  /*08a0*/  USHF.L.U32 UR12, UR12, 0x1, URZ ;  /* 0x000000010c0c7899 */ /* 0x000fe200080006ff */
[----:B------:R-:W-:Y:S01]  /*08b0*/  ELECT P0, URZ, PT ;  /* 0x0000000000ff782f */ /* 0x000fe20003800000 */
[----:B------:R-:W2:Y:S10]  /*08c0*/  FENCE.VIEW.ASYNC.S ;  /* 0x00000000000073c6 */ /* 0x000eb40000000000 */
[----:B--2---:R4:W2:Y:S01]  /*08d0*/  SYNCS.EXCH.64 URZ, [UR8+0x80], UR12 ;  /* 0x0000800c08ff75b2 */ /* 0x0048a20008000100 */
[----:B------:R4:W3:Y:S02]  /*08e0*/  SYNCS.EXCH.64 URZ, [UR8+0x88], UR12 ;  /* 0x0000880c08ff75b2 */ /* 0x0008e40008000100 */
[----:B----4-:R-:W-:Y:S01]  /*08f0*/  NOP ;  /* 0x0000000000007918 */ /* 0x010fe20000000000 */
.L_x_11:
[----:B------:R-:W4:Y:S01]  /*0900*/  SHFL.IDX PT, R0, R96, RZ, 0x1f ;  /* 0x00001fff60007589 */ /* 0x000f2200000e0000 */
[----:B------:R-:W-:Y:S01]  /*0910*/  NOP ;  /* 0x0000000000007918 */ /* 0x000fe20000000000 */
[----:B----4-:R-:W-:-:S13]  /*0920*/  ISETP.NE.AND P0, PT, R0, 0x4, PT ;  /* 0x000000040000780c */ /* 0x010fda0003f05270 */
[----:B------:R-:W-:Y:S05]  /*0930*/  @P0 BRA `(.L_x_12) ;  /* 0x0000000000480947 */ /* 0x000fea0003800000 */
[----:B--2---:R-:W-:Y:S01]  /*0940*/  UMOV UR9, 0x1e0 ;  /* 0x000001e000097882 */ /* 0x004fe20000000000 */
[----:B---3--:R-:W-:Y:S01]  /*0950*/  UMOV UR8, 0x400 ;  /* 0x0000040000087882 */ /* 0x008fe20000000000 */
[----:B------:R-:W-:Y:S01]  /*0960*/  USEL UR9, UR9, 0x1a0, UP5 ;  /* 0x000001a009097887 */ /* 0x000fe2000a800000 */
        /* <DEDUP_REMOVED lines=10> */
[----:B--2---:R4:W2:Y:S08]  /*0a10*/  SYNCS.EXCH.64 URZ, [UR8+0x90], UR12 ;  /* 0x0000900c08ff75b2 */ /* 0x0048b00008000100 */
[----:B------:R4:W3:Y:S01]  /*0a20*/  SYNCS.EXCH.64 URZ, [UR8+0xa0], UR14 ;  /* 0x0000a00e08ff75b2 */ /* 0x0008e20008000100 */
[----:B------:R4:W1:Y:S01]  /*0a30*/  SYNCS.EXCH.64 URZ, [UR8+0x98], UR12 ;  /* 0x0000980c08ff75b2 */ /* 0x0008620008000100 */
[----:B------:R4:W1:Y:S02]  /*0a40*/  SYNCS.EXCH.64 URZ, [UR8+0xa8], UR14 ;  /* 0x0000a80e08ff75b2 */ /* 0x0008640008000100 */
[----:B----4-:R-:W-:Y:S01]  /*0a50*/  NOP ;  /* 0x0000000000007918 */ /* 0x010fe20000000000 */
.L_x_12:
[----:B------:R-:W4:Y:S01]  /*0a60*/  SHFL.IDX PT, R0, R96, RZ, 0x1f ;  /* 0x00001fff60007589 */ /* 0x000f2200000e0000 */
[----:B------:R-:W-:Y:S01]  /*0a70*/  NOP ;  /* 0x0000000000007918 */ /* 0x000fe20000000000 */
[----:B----4-:R-:W-:-:S13]  /*0a80*/  ISETP.NE.AND P0, PT, R0, 0x5, PT ;  /* 0x000000050000780c */ /* 0x010fda0003f05270 */
[----:B------:R-:W-:Y:S05]  /*0a90*/  @P0 BRA `(.L_x_13) ;  /* 0x0000000000540947 */ /* 0x000fea0003800000 */
[----:B--2---:R-:W-:Y:S01]  /*0aa0*/  UMOV UR9, 0x400 ;  /* 0x0000040000097882 */ /* 0x004fe20000000000 */
        /* <DEDUP_REMOVED lines=14> */
[----:B------:R4:W1:Y:S01]  /*0b90*/  SYNCS.EXCH.64 URZ, [UR9+0xd8], UR14 ;  /* 0x0000d80e09ff75b2 */ /* 0x0008620008000100 */
[----:B------:R4:W1:Y:S01]  /*0ba0*/  SYNCS.EXCH.64 URZ, [UR9+0xc0], UR12 ;  /* 0x0000c00c09ff75b2 */ /* 0x0008620008000100 */
[----:B------:R4:W1:Y:S01]  /*0bb0*/  SYNCS.EXCH.64 URZ, [UR9+0xe0], UR14 ;  /* 0x0000e00e09ff75b2 */ /* 0x0008620008000100 */
[----:B------:R4:W1:Y:S01]  /*0bc0*/  SYNCS.EXCH.64 URZ, [UR9+0xc8], UR12 ;  /* 0x0000c80c09ff75b2 */ /* 0x0008620008000100 */
[----:B------:R4:W1:Y:S02]  /*0bd0*/  SYNCS.EXCH.64 URZ, [UR9+0xe8], UR14 ;  /* 0x0000e80e09ff75b2 */ /* 0x0008640008000100 */
[----:B----4-:R-:W-:Y:S01]  /*0be0*/  NOP ;  /* 0x0000000000007918 */ /* 0x010fe20000000000 */
.L_x_13:
[----:B------:R-:W4:Y:S01]  /*0bf0*/  SHFL.IDX PT, R0, R96, RZ, 0x1f ;  /* 0x00001fff60007589 */ /* 0x000f2200000e0000 */
[----:B------:R-:W-:Y:S01]  /*0c00*/  ISETP.NE.OR P1, PT, RZ, UR10, !P1 ;  /* 0x0000000aff007c0c */ /* 0x000fe2000cf25670 */
        /* <DEDUP_REMOVED lines=12> */
[----:B------:R4:W3:Y:S01]  /*0cd0*/  SYNCS.EXCH.64 URZ, [UR8+0x100], UR12 ;  /* 0x0001000c08ff75b2 */ /* 0x0008e20008000100 */
[----:B------:R4:W1:Y:S01]  /*0ce0*/  SYNCS.EXCH.64 URZ, [UR8+0xf8], UR12 ;  /* 0x0000f80c08ff75b2 */ /* 0x0008620008000100 */
[----:B------:R4:W1:Y:S02]  /*0cf0*/  SYNCS.EXCH.64 URZ, [UR8+0x108], UR12 ;  /* 0x0001080c08ff75b2 */ /* 0x0008640008000100 */
[----:B----4-:R-:W-:Y:S01]  /*0d00*/  NOP ;  /* 0x0000000000007918 */ /* 0x010fe20000000000 */
.L_x_14:
[----:B------:R-:W-:Y:S01]  /*0d10*/  VOTEU.ALL UP1, P1 ;  /* 0x0000000000ff7886 */ /* 0x000fe20000820000 */
[----:B---3--:R-:W3:Y:S01]  /*0d20*/  LDCU UR8, c[0x0][0x36c] ;  /* 0x00006d80ff0877ac */ /* 0x008ee20008000800 */
[----:B------:R-:W-:Y:S01]  /*0d30*/  NOP ;  /* 0x0000000000007918 */ /* 0x000fe20000000000 */
[----:B------:R-:W-:Y:S01]  /*0d40*/  LOP3.LUT R10, R97, 0x1f, RZ, 0xc0, !PT ;  /* 0x0000001f610a7812 */ /* 0x000fe200078ec0ff */
[----:B--2---:R-:W-:Y:S01]  /*0d50*/  UMOV UR12, 0x20 ;  /* 0x00000020000c7882 */ /* 0x004fe20000000000 */
[----:B------:R-:W-:Y:S01]  /*0d60*/  @!UP1 UMOV UR6, 0x400 ;  /* 0x0000040000069882 */ /* 0x000fe20000000000 */
[----:B------:R-:W-:-:S04]  /*0d70*/  @!UP1 UIADD3 UR12, UPT, UPT, -UR12, 0x100000, URZ ;  /* 0x001000000c0c9890 */ /* 0x000fc8000fffe1ff */
[----:B------:R-:W-:Y:S02]  /*0d80*/  @!UP1 USHF.L.U32 UR13, UR12, 0xb, URZ ;  /* 0x0000000b0c0d9899 */ /* 0x000fe400080006ff */
[----:B------:R-:W-:Y:S02]  /*0d90*/  @!UP1 USHF.L.U32 UR12, UR12, 0x1, URZ ;  /* 0x000000010c0c9899 */ /* 0x000fe400080006ff */
[----:B------:R-:W-:Y:S01]  /*0da0*/  @!UP1 ULEA UR6, UR37, UR6, 0x18 ;  /* 0x0000000625069291 */ /* 0x000fe2000f8ec0ff */
[----:B------:R-:W-:Y:S01]  /*0db0*/  VOTEU.ALL UP1, P1 ;  /* 0x0000000000ff7886 */ /* 0x000fe20000820000 */
[----:B------:R-:W-:Y:S01]  /*0dc0*/  UISETP.NE.AND UP4, UPT, UR10, URZ, UPT ;  /* 0x000000ff0a00728c */ /* 0x000fe2000bf85270 */
[----:B------:R-:W2:Y:S09]  /*0dd0*/  FENCE.VIEW.ASYNC.S ;  /* 0x00000000000073c6 */ /* 0x000eb20000000000 */
[----:B--2---:R2:W4:Y:S01]  /*0de0*/  @!UP1 SYNCS.EXCH.64 URZ, [UR6+0x110], UR12 ;  /* 0x0001100c06ff95b2 */ /* 0x0045220008000100 */
[----:B---3--:R-:W-:-:S09]  /*0df0*/  UISETP.EQ.U32.AND UP1, UPT, UR8, 0x1, UPT ;  /* 0x000000010800788c */ /* 0x008fd2000bf22070 */
[----:B------:R-:W-:Y:S05]  /*0e00*/  BRA.U !UP1, `(.L_x_15) ;  /* 0x0000000109087547 */ /* 0x000fea000b800000 */
[----:B-1--4-:R-:W-:Y:S01]  /*0e10*/  UCGABAR_ARV ;  /* 0x00000000000079c7 */ /* 0x012fe20008000000 */
[----:B------:R-:W-:Y:S05]  /*0e20*/  BRA `(.L_x_16) ;  /* 0x0000000000047947 */ /* 0x000fea0003800000 */
.L_x_15:
[----:B-1--4-:R-:W-:Y:S01]  /*0e30*/  NOP ;  /* 0x0000000000007918 */ /* 0x012fe20000000000 */
.L_x_16:
[----:B------:R-:W1:Y:S01]  /*0e40*/  S2R R15, SR_CTAID.Y ;  /* 0x00000000000f7919 */ /* 0x000e620000002600 */
[----:B------:R-:W-:-:S05]  /*0e50*/  CS2R.32 R91, SR_CgaSize ;  /* 0x00000000005b7805 */ /* 0x000fca0000008a00 */
[----:B------:R-:W-:-:S05]  /*0e60*/  IMAD R91, R91, -0xa0, RZ ;  /* 0xffffff605b5b7824 */ /* 0x000fca00078e02ff */
[----:B--2---:R-:W-:-:S14]  /*0e70*/  R2UR UR6, R91 ;  /* 0x000000005b0672ca */ /* 0x004fdc00000e0000 */
[----:B------:R-:W2:Y:S01]  /*0e80*/  LDCU UR6, c[0x0][UR6+0x2b4] ;  /* 0x00005680060677ac */ /* 0x000ea20008000800 */
[----:B------:R-:W-:-:S05]  /*0e90*/  CS2R.32 R0, SR_CgaSize ;  /* 0x0000000000007805 */ /* 0x000fca0000008a00 */
[----:B------:R-:W-:-:S06]  /*0ea0*/  IMAD R0, R0, -0xa0, RZ ;  /* 0xffffff6000007824 */ /* 0x000fcc00078e02ff */
[----:B------:R-:W3:Y:S01]  /*0eb0*/  LDC R0, c[0x0][R0+0x2a4] ;  /* 0x0000a90000007b82 */ /* 0x000ee20000000800 */
[----:B------:R-:W-:Y:S01]  /*0ec0*/  PRMT R8, RZ, 0x7610, R8 ;  /* 0x00007610ff087816 */ /* 0x000fe20000000008 */
[----:B------:R-:W4:Y:S01]  /*0ed0*/  S2R R9, SR_CTAID.X ;  /* 0x0000000000097919 */ /* 0x000f220000002500 */
[----:B------:R-:W-:-:S05]  /*0ee0*/  CS2R.32 R91, SR_CgaSize ;  /* 0x00000000005b7805 */ /* 0x000fca0000008a00 */
[----:B------:R-:W-:-:S05]  /*0ef0*/  IMAD R91, R91, -0xa0, RZ ;  /* 0xffffff605b5b7824 */ /* 0x000fca00078e02ff */
[----:B------:R-:W-:-:S14]  /*0f00*/  R2UR UR8, R91 ;  /* 0x000000005b0872ca */ /* 0x000fdc00000e0000 */
[----:B------:R-:W3:Y:S01]  /*0f10*/  LDCU UR8, c[0x0][UR8+0x2b0] ;  /* 0x00005600080877ac */ /* 0x000ee20008000800 */
[----:B------:R-:W-:Y:S01]  /*0f20*/  UISETP.NE.AND UP2, UPT, UR10, 0x2, UPT ;  /* 0x000000020a00788c */ /* 0x000fe2000bf45270 */
[----:B------:R-:W2:Y:S01]  /*0f30*/  LDC R11, c[0x0][0xb24] ;  /* 0x0002c900ff0b7b82 */ /* 0x000ea20000000800 */
[----:B------:R-:W-:-:S05]  /*0f40*/  CS2R.32 R2, SR_CgaSize ;  /* 0x0000000000027805 */ /* 0x000fca0000008a00 */
[----:B------:R-:W-:-:S06]  /*0f50*/  IMAD R2, R2, -0xa0, RZ ;  /* 0xffffff6002027824 */ /* 0x000fcc00078e02ff */
[----:B------:R-:W3:Y:S08]  /*0f60*/  LDC R2, c[0x0][R2+0x2a0] ;  /* 0x0000a80002027b82 */ /* 0x000ef00000000800 */
[----:B------:R-:W3:Y:S01]  /*0f70*/  LDC R40, c[0x0][0xb24] ;  /* 0x0002c900ff287b82 */ /* 0x000ee20000000800 */
[----:B-1----:R-:W-:-:S07]  /*0f80*/  I2FP.F32.U32 R90, R15 ;  /* 0x0000000f005a7245 */ /* 0x002fce0000201000 */
[----:B------:R-:W1:Y:S01]  /*0f90*/  S2UR UR36, SR_CTAID.Z ;  /* 0x00000000002479c3 */ /* 0x000e620000002700 */
[----:B--2---:R-:W-:Y:S01]  /*0fa0*/  ISETP.GE.AND P0, PT, R11, 0x1, PT ;  /* 0x000000010b00780c */ /* 0x004fe20003f06270 */
[----:B----4-:R-:W-:Y:S01]  /*0fb0*/  IMAD.MOV.U32 R14, RZ, RZ, R9 ;  /* 0x000000ffff0e7224 */ /* 0x010fe200078e0009 */
[----:B------:R-:W-:Y:S01]  /*0fc0*/  I2FP.F32.U32 R91, R9 ;  /* 0x00000009005b7245 */ /* 0x000fe20000201000 */
[----:B------:R-:W-:Y:S01]  /*0fd0*/  FMUL R90, R90, UR6 ;  /* 0x000000065a5a7c20 */ /* 0x000fe20008400000 */
[----:B------:R-:W2:Y:S03]  /*0fe0*/  LDCU UR6, c[0x0][0xb30] ;  /* 0x00016600ff0677ac */ /* 0x000ea60008000800 */
[----:B---3--:R-:W-:Y:S02]  /*0ff0*/  FMUL R91, R91, UR8 ;  /* 0x000000085b5b7c20 */ /* 0x008fe40008400000 */
[----:B------:R-:W3:Y:S08]  /*1000*/  F2I.U32.TRUNC.NTZ R90, R90 ;  /* 0x0000005a005a7305 */ /* 0x000ef0000020f000 */
[----:B------:R-:W4:Y:S01]  /*1010*/  F2I.U32.TRUNC.NTZ R91, R91 ;  /* 0x0000005b005b7305 */ /* 0x000f22000020f000 */
[----:B--2---:R-:W-:Y:S01]  /*1020*/  UISETP.NE.AND UP3, UPT, UR6, 0x1, UPT ;  /* 0x000000010600788c */ /* 0x004fe2000bf65270 */
[----:B---3--:R-:W-:-:S05]  /*1030*/  IADD3 R90, PT, PT, -R90, RZ, RZ ;  /* 0x000000ff5a5a7210 */ /* 0x008fca0007ffe1ff */
[----:B------:R-:W-:Y:S01]  /*1040*/  IMAD R90, R0, R90, R15 ;  /* 0x0000005a005a7224 */ /* 0x000fe200078e020f */
[----:B------:R-:W-:Y:S01]  /*1050*/  PRMT R0, RZ, 0x7610, R0 ;  /* 0x00007610ff007816 */ /* 0x000fe20000000000 */
[----:B----4-:R-:W-:-:S04]  /*1060*/  IMAD.MOV R91, RZ, RZ, -R91 ;  /* 0x000000ffff5b7224 */ /* 0x010fc800078e0a5b */
[----:B------:R-:W-:Y:S01]  /*1070*/  IMAD R91, R2, R91, R9 ;  /* 0x0000005b025b7224 */ /* 0x000fe200078e0209 */
[----:B-1----:R-:W-:Y:S06]  /*1080*/  BRA.U UP4, `(.L_x_17) ;  /* 0x0000000104247547 */ /* 0x002fec000b800000 */
[----:B------:R-:W-:Y:S01]  /*1090*/  ISETP.NE.AND P1, PT, R90, RZ, PT ;  /* 0x000000ff5a00720c */ /* 0x000fe20003f25270 */
[----:B------:R-:W-:Y:S01]  /*10a0*/  IMAD.MOV.U32 R0, RZ, RZ, 0x3 ;  /* 0x00000003ff007424 */ /* 0x000fe200078e00ff */
[C---:B------:R-:W-:Y:S02]  /*10b0*/  LOP3.LUT R2, R91.reuse, 0xfffffffe, RZ, 0xc0, !PT ;  /* 0xfffffffe5b027812 */ /* 0x040fe400078ec0ff */
[----:B------:R-:W-:Y:S02]  /*10c0*/  ISETP.LT.U32.OR P1, PT, R91, 0x2, !P1 ;  /* 0x000000025b00780c */ /* 0x000fe40004f21470 */
[----:B------:R-:W-:Y:S02]  /*10d0*/  SHF.L.U32 R0, R0, R2, RZ ;  /* 0x0000000200007219 */ /* 0x000fe400000006ff */
[----:B------:R-:W-:Y:S02]  /*10e0*/  SEL R4, RZ, 0x1, !P1 ;  /* 0x00000001ff047807 */ /* 0x000fe40004800000 */
[----:B------:R-:W-:-:S05]  /*10f0*/  SEL R3, RZ, 0x2, !P1 ;  /* 0x00000002ff037807 */ /* 0x000fca0004800000 */
[----:B------:R-:W-:-:S05]  /*1100*/  IMAD.IADD R3, R4, 0x1, R3 ;  /* 0x0000000104037824 */ /* 0x000fca00078e0203 */
[----:B------:R-:W-:Y:S02]  /*1110*/  PRMT R8, R3, 0x7610, R8 ;  /* 0x0000761003087816 */ /* 0x000fe40000000008 */
.L_x_17:
[----:B------:R-:W-:Y:S05]  /*1120*/  @!P0 BRA `(.L_x_18) ;  /* 0x0000000000b88947 */ /* 0x000fea0003800000 */
[----:B------:R-:W1:Y:S01]  /*1130*/  LDC.64 R4, c[0x0][0xb18] ;  /* 0x0002c600ff047b82 */ /* 0x000e620000000a00 */
[----:B------:R-:W-:-:S07]  /*1140*/  ISETP.NE.AND P0, PT, R11, 0x1, PT ;  /* 0x000000010b00780c */ /* 0x000fce0003f05270 */
[----:B------:R-:W2:Y:S08]  /*1150*/  LDC R14, c[0x0][0xb0c] ;  /* 0x0002c300ff0e7b82 */ /* 0x000eb00000000800 */
[----:B------:R-:W3:Y:S08]  /*1160*/  LDC R16, c[0x0][0x370] ;  /* 0x0000dc00ff107b82 */ /* 0x000ef00000000800 */
[----:B------:R-:W4:Y:S01]  /*1170*/  LDC R13, c[0x0][0x374] ;  /* 0x0000dd00ff0d7b82 */ /* 0x000f220000000800 */
[----:B-1----:R-:W-:-:S07]  /*1180*/  ISETP.NE.AND P1, PT, R4, 0x1, PT ;  /* 0x000000010400780c */ /* 0x002fce0003f25270 */
[----:B------:R-:W3:Y:S01]  /*1190*/  LDC.64 R6, c[0x0][0xb10] ;  /* 0x0002c400ff067b82 */ /* 0x000ee20000000a00 */
[----:B--2---:R-:W-:-:S07]  /*11a0*/  ISETP.NE.AND P2, PT, R14, 0x1, PT ;  /* 0x000000010e00780c */ /* 0x004fce0003f45270 */
[----:B------:R-:W1:Y:S08]  /*11b0*/  LDC R12, c[0x0][0xb20] ;  /* 0x0002c800ff0c7b82 */ /* 0x000e700000000800 */
[----:B------:R-:W2:Y:S01]  /*11c0*/  LDC.64 R2, c[0x0][0xb28] ;  /* 0x0002ca00ff027b82 */ /* 0x000ea20000000a00 */
[----:B----4-:R-:W-:-:S04]  /*11d0*/  IMAD.HI.U32 R17, R13, R5, RZ ;  /* 0x000000050d117227 */ /* 0x010fc800078e00ff */
[----:B------:R-:W-:-:S04]  /*11e0*/  IMAD.HI.U32 R5, R15, R5, RZ ;  /* 0x000000050f057227 */ /* 0x000fc800078e00ff */
[----:B---3--:R-:W-:-:S05]  /*11f0*/  IMAD.HI.U32 R18, R16, R6, RZ ;  /* 0x0000000610127227 */ /* 0x008fca00078e00ff */
[-C--:B------:R-:W-:Y:S01]  /*1200*/  @P2 SHF.R.U32.HI R16, RZ, R7.reuse, R18 ;  /* 0x00000007ff102219 */ /* 0x080fe20000011612 */
[----:B------:R-:W-:Y:S01]  /*1210*/  IMAD.HI.U32 R18, R9, R6, RZ ;  /* 0x0000000609127227 */ /* 0x000fe200078e00ff */
[-C--:B-1----:R-:W-:Y:S02]  /*1220*/  @P1 SHF.R.U32.HI R13, RZ, R12.reuse, R17 ;  /* 0x0000000cff0d1219 */ /* 0x082fe40000011611 */
[----:B------:R-:W-:Y:S02]  /*1230*/  SHF.R.U32.HI R5, RZ, R12, R5 ;  /* 0x0000000cff057219 */ /* 0x000fe40000011605 */
[----:B------:R-:W-:Y:S02]  /*1240*/  SHF.R.U32.HI R18, RZ, R7, R18 ;  /* 0x00000007ff127219 */ /* 0x000fe40000011612 */
[----:B------:R-:W-:Y:S01]  /*1250*/  SEL R5, R15, R5, !P1 ;  /* 0x000000050f057207 */ /* 0x000fe20004800000 */
[----:B--2---:R-:W-:Y:S01]  /*1260*/  IMAD.HI.U32 R17, R13, R2, RZ ;  /* 0x000000020d117227 */ /* 0x004fe200078e00ff */
[----:B------:R-:W-:-:S03]  /*1270*/  SEL R18, R9, R18, !P2 ;  /* 0x0000001209127207 */ /* 0x000fc60005000000 */
[----:B------:R-:W-:Y:S01]  /*1280*/  IMAD.HI.U32 R6, R16, R2, RZ ;  /* 0x0000000210067227 */ /* 0x000fe200078e00ff */
[----:B------:R-:W-:-:S04]  /*1290*/  @P0 SHF.R.U32.HI R13, RZ, R3, R17 ;  /* 0x00000003ff0d0219 */ /* 0x000fc80000011611 */
[----:B------:R-:W-:Y:S01]  /*12a0*/  @P0 SHF.R.U32.HI R16, RZ, R3, R6 ;  /* 0x00000003ff100219 */ /* 0x000fe20000011606 */
[----:B------:R-:W-:-:S04]  /*12b0*/  IMAD R13, R13, R11, RZ ;  /* 0x0000000b0d0d7224 */ /* 0x000fc800078e02ff */
[----:B------:R-:W-:Y:S01]  /*12c0*/  IMAD R6, R16, R11, RZ ;  /* 0x0000000b10067224 */ /* 0x000fe200078e02ff */
[----:B------:R-:W-:-:S04]  /*12d0*/  ISETP.GE.AND P1, PT, R5, R13, PT ;  /* 0x0000000d0500720c */ /* 0x000fc80003f26270 */
[----:B------:R-:W-:Y:S01]  /*12e0*/  ISETP.GE.OR P1, PT, R18, R6, P1 ;  /* 0x000000061200720c */ /* 0x000fe20000f26670 */
[----:B------:R-:W-:-:S05]  /*12f0*/  IMAD.HI.U32 R6, R5, R2, RZ ;  /* 0x0000000205067227 */ /* 0x000fca00078e00ff */
[----:B------:R-:W-:-:S04]  /*1300*/  SHF.R.U32.HI R6, RZ, R3, R6 ;  /* 0x00000003ff067219 */ /* 0x000fc80000011606 */
[----:B------:R-:W-:-:S03]  /*1310*/  SEL R6, R5, R6, !P0 ;  /* 0x0000000605067207 */ /* 0x000fc60004000000 */
[----:B------:R-:W-:Y:S01]  /*1320*/  @!P1 IMAD.HI.U32 R7, R18, R2, RZ ;  /* 0x0000000212079227 */ /* 0x000fe200078e00ff */
[----:B------:R-:W-:-:S04]  /*1330*/  IADD3 R2, PT, PT, -R6, RZ, RZ ;  /* 0x000000ff06027210 */ /* 0x000fc80007ffe1ff */
[----:B------:R-:W-:Y:S01]  /*1340*/  @!P1 SHF.R.U32.HI R3, RZ, R3, R7 ;  /* 0x00000003ff039219 */ /* 0x000fe20000011607 */
[----:B------:R-:W-:Y:S01]  /*1350*/  IMAD R2, R11, R2, R5 ;  /* 0x000000020b027224 */ /* 0x000fe200078e0205 */
[----:B------:R-:W-:Y:S02]  /*1360*/  IADD3 R7, PT, PT, -R5, RZ, RZ ;  /* 0x000000ff05077210 */ /* 0x000fe40007ffe1ff */
[----:B------:R-:W-:-:S03]  /*1370*/  @!P1 SEL R3, R18, R3, !P0 ;  /* 0x0000000312039207 */ /* 0x000fc60004000000 */
[----:B------:R-:W-:Y:S02]  /*1380*/  IMAD R7, R4, R7, R15 ;  /* 0x0000000704077224 */ /* 0x000fe400078e020f */
[--C-:B------:R-:W-:Y:S02]  /*1390*/  @!P1 IMAD.IADD R6, R6, 0x1, -R3.reuse ;  /* 0x0000000106069824 */ /* 0x100fe400078e0a03 */
[----:B------:R-:W-:Y:S01]  /*13a0*/  @!P1 IMAD R3, R2, R16, R3 ;  /* 0x0000001002039224 */ /* 0x000fe200078e0203 */
[----:B------:R-:W-:Y:S01]  /*13b0*/  IADD3 R2, PT, PT, -R18, RZ, RZ ;  /* 0x000000ff12027210 */ /* 0x000fe20007ffe1ff */
[----:B------:R-:W-:Y:S02]  /*13c0*/  @!P1 IMAD R5, R6, R11, R18 ;  /* 0x0000000b06059224 */ /* 0x000fe400078e0212 */
[----:B------:R-:W-:Y:S02]  /*13d0*/  @!P1 IMAD.MOV.U32 R18, RZ, RZ, R3 ;  /* 0x000000ffff129224 */ /* 0x000fe400078e0003 */
[----:B------:R-:W-:-:S02]  /*13e0*/  IMAD R2, R14, R2, R9 ;  /* 0x000000020e027224 */ /* 0x000fc400078e0209 */
[----:B------:R-:W-:Y:S02]  /*13f0*/  IMAD R15, R5, R4, R7 ;  /* 0x00000004050f7224 */ /* 0x000fe400078e0207 */
[----:B------:R-:W-:Y:S02]  /*1400*/  IMAD R14, R18, R14, R2 ;  /* 0x0000000e120e7224 */ /* 0x000fe400078e0202 */
.L_x_18:
[----:B------:R-:W-:Y:S05]  /*1410*/  BRA.U UP3, `(.L_x_19) ;  /* 0x0000000103407547 */ /* 0x000fea000b800000 */
[----:B------:R-:W1:Y:S08]  /*1420*/  LDC.64 R4, c[0x0][0xb10] ;  /* 0x0002c400ff047b82 */ /* 0x000e700000000a00 */
[----:B------:R-:W2:Y:S08]  /*1430*/  LDC.64 R2, c[0x0][0xb18] ;  /* 0x0002c600ff027b82 */ /* 0x000eb00000000a00 */
[----:B------:R-:W3:Y:S08]  /*1440*/  LDC R6, c[0x0][0xb20] ;  /* 0x0002c800ff067b82 */ /* 0x000ef00000000800 */
[----:B------:R-:W4:Y:S01]  /*1450*/  LDC R7, c[0x0][0xb0c] ;  /* 0x0002c300ff077b82 */ /* 0x000f220000000800 */
[----:B-1----:R-:W-:-:S05]  /*1460*/  IMAD.HI.U32 R4, R14, R4, RZ ;  /* 0x000000040e047227 */ /* 0x002fca00078e00ff */
[----:B------:R-:W-:Y:S01]  /*1470*/  SHF.R.U32.HI R4, RZ, R5, R4 ;  /* 0x00000005ff047219 */ /* 0x000fe20000011604 */
[----:B--2---:R-:W-:Y:S01]  /*1480*/  IMAD.HI.U32 R3, R15, R3, RZ ;  /* 0x000000030f037227 */ /* 0x004fe200078e00ff */
[----:B------:R-:W-:-:S04]  /*1490*/  ISETP.NE.AND P0, PT, R2, 0x1, PT ;  /* 0x000000010200780c */ /* 0x000fc80003f05270 */
[----:B---3--:R-:W-:-:S04]  /*14a0*/  SHF.R.U32.HI R3, RZ, R6, R3 ;  /* 0x00000006ff037219 */ /* 0x008fc80000011603 */
[----:B------:R-:W-:Y:S02]  /*14b0*/  SEL R3, R15, R3, !P0 ;  /* 0x000000030f037207 */ /* 0x000fe40004000000 */
[----:B----4-:R-:W-:-:S04]  /*14c0*/  ISETP.NE.AND P1, PT, R7, 0x1, PT ;  /* 0x000000010700780c */ /* 0x010fc80003f25270 */
[----:B------:R-:W-:-:S05]  /*14d0*/  SEL R5, R14, R4, !P1 ;  /* 0x000000040e057207 */ /* 0x000fca0004800000 */
[----:B------:R-:W-:Y:S02]  /*14e0*/  IMAD.IADD R4, R3, 0x1, -R5 ;  /* 0x0000000103047824 */ /* 0x000fe400078e0a05 */
[----:B------:R-:W-:Y:S02]  /*14f0*/  IMAD.IADD R3, R5, 0x1, -R3 ;  /* 0x0000000105037824 */ /* 0x000fe400078e0a03 */
[----:B------:R-:W-:Y:S02]  /*1500*/  IMAD R14, R4, R7, R14 ;  /* 0x00000007040e7224 */ /* 0x000fe400078e020e */
[----:B------:R-:W-:Y:S02]  /*1510*/  IMAD R15, R3, R2, R15 ;  /* 0x00000002030f7224 */ /* 0x000fe400078e020f */
.L_x_19:
[----:B------:R-:W-:Y:S05]  /*1520*/  BRA.U !UP1, `(.L_x_20) ;  /* 0x00000001090c7547 */ /* 0x000fea000b800000 */
[----:B------:R-:W-:Y:S01]  /*1530*/  UCGABAR_WAIT ;  /* 0x0000000000007dc7 */ /* 0x000fe20008000000 */
[----:B------:R-:W-:Y:S01]  /*1540*/  CCTL.IVALL ;  /* 0x00000000ff00798f */ /* 0x000fe20002000000 */
[----:B------:R-:W-:Y:S05]  /*1550*/  BRA `(.L_x_21) ;  /* 0x0000000000047947 */ /* 0x000fea0003800000 */
.L_x_20:
[----:B------:R-:W-:Y:S06]  /*1560*/  BAR.SYNC.DEFER_BLOCKING 0x0 ;  /* 0x0000000000007b1d */ /* 0x000fec0000010000 */
.L_x_21:
[----:B------:R-:W-:Y:S05]  /*1570*/  BRA.U UP2, `(.L_x_22) ;  /* 0x0000001502307547 */ /* 0x000fea000b800000 */
[----:B------:R-:W1:Y:S01]  /*1580*/  LDCU UR15, c[0x0][0x38c] ;  /* 0x00007180ff0f77ac */ /* 0x000e620008000800 */
[----:B------:R-:W2:Y:S01]  /*1590*/  LDC R8, c[0x0][0x370] ;  /* 0x0000dc00ff087b82 */ /* 0x000ea20000000800 */
[C---:B------:R-:W-:Y:S01]  /*15a0*/  IMAD.SHL.U32 R19, R9.reuse, 0x20, RZ ;  /* 0x0000002009137824 */ /* 0x040fe200078e00ff */
[----:B------:R-:W-:Y:S01]  /*15b0*/  PLOP3.LUT P1, PT, PT, PT, UP5, 0x80, 0x8 ;  /* 0x000000000008781c */ /* 0x000fe20003f2f058 */
[----:B------:R-:W-:Y:S01]  /*15c0*/  UISETP.NE.AND UP1, UPT, UR10, URZ, UPT ;  /* 0x000000ff0a00728c */ /* 0x000fe2000bf25270 */
[----:B------:R-:W-:Y:S01]  /*15d0*/  ISETP.NE.AND P4, PT, R10, RZ, P5 ;  /* 0x000000ff0a00720c */ /* 0x000fe20002f85270 */
[----:B------:R-:W-:Y:S01]  /*15e0*/  IMAD.SHL.U32 R18, R9, 0x80, RZ ;  /* 0x0000008009127824 */ /* 0x000fe200078e00ff */
[----:B------:R-:W-:Y:S01]  /*15f0*/  PLOP3.LUT P1, PT, P1, PT, PT, 0x8, 0x80 ;  /* 0x000000000080781c */ /* 0x000fe20000f2e170 */
[----:B------:R-:W-:Y:S01]  /*1600*/  IMAD.MOV.U32 R17, RZ, RZ, 0x1 ;  /* 0x00000001ff117424 */ /* 0x000fe200078e00ff */
[----:B------:R-:W3:Y:S01]  /*1610*/  LDC R0, c[0x0][0x374] ;  /* 0x0000dd00ff007b82 */ /* 0x000ee20000000800 */
[----:B------:R-:W-:Y:S01]  /*1620*/  IMAD.MOV.U32 R16, RZ, RZ, RZ ;  /* 0x000000ffff107224 */ /* 0x000fe200078e00ff */
[----:B------:R-:W-:Y:S01]  /*1630*/  CS2R R12, SRZ ;  /* 0x00000000000c7805 */ /* 0x000fe2000001ff00 */
[----:B------:R-:W-:Y:S01]  /*1640*/  IMAD.MOV.U32 R11, RZ, RZ, 0x1 ;  /* 0x00000001ff0b7424 */ /* 0x000fe200078e00ff */
[----:B------:R-:W-:Y:S01]  /*1650*/  LOP3.LUT R19, R19, 0x20, RZ, 0xc0, !PT ;  /* 0x0000002013137812 */ /* 0x000fe200078ec0ff */
[----:B------:R-:W4:Y:S01]  /*1660*/  LDCU.64 UR30, c[0x0][0x348] ;  /* 0x00006900ff1e77ac */ /* 0x000f220008000a00 */
[----:B-1----:R-:W-:-:S02]  /*1670*/  UIADD3 UR4, UPT, UPT, UR15, 0x7f, URZ ;  /* 0x0000007f0f047890 */ /* 0x002fc4000fffe0ff */
[----:B------:R-:W-:Y:S02]  /*1680*/  USEL UR7, UR7, 0x2, UP1 ;  /* 0x0000000207077887 */ /* 0x000fe40008800000 */
[----:B------:R-:W-:Y:S01]  /*1690*/  USHF.R.S32.HI UR22, URZ, 0x1f, UR4 ;  /* 0x0000001fff167899 */ /* 0x000fe20008011404 */
[----:B------:R-:W-:-:S03]  /*16a0*/  UMOV UR13, URZ ;  /* 0x000000ff000d7c82 */ /* 0x000fc60008000000 */
[----:B------:R-:W-:Y:S02]  /*16b0*/  ULEA.HI UR22, UR22, UR4, URZ, 0x7 ;  /* 0x0000000416167291 */ /* 0x000fe4000f8f38ff */
[----:B------:R-:W-:Y:S02]  /*16c0*/  UIADD3 UR4, UPT, UPT, UR15, -0x1, URZ ;  /* 0xffffffff0f047890 */ /* 0x000fe4000fffe0ff */
[----:B------:R-:W-:Y:S02]  /*16d0*/  USHF.R.S32.HI UR22, URZ, 0x7, UR22 ;  /* 0x00000007ff167899 */ /* 0x000fe40008011416 */
[----:B------:R-:W-:Y:S02]  /*16e0*/  UISETP.GE.U32.AND UP2, UPT, UR4, -0xff, UPT ;  /* 0xffffff010400788c */ /* 0x000fe4000bf46070 */
[----:B------:R-:W-:Y:S02]  /*16f0*/  UISETP.LT.U32.AND UP0, UPT, UR22, 0x5, UPT ;  /* 0x000000051600788c */ /* 0x000fe4000bf01070 */
[----:B------:R-:W-:-:S02]  /*1700*/  UIADD3 UR15, UPT, UPT, UR15, 0xfe, URZ ;  /* 0x000000fe0f0f7890 */ /* 0x000fc4000fffe0ff */
[----:B------:R-:W-:-:S04]  /*1710*/  USEL UR21, UR22, 0x5, UP0 ;  /* 0x0000000516157887 */ /* 0x000fc80008000000 */
[----:B------:R-:W-:Y:S02]  /*1720*/  UIADD3 UR6, UPT, UPT, UR21, -0x1, URZ ;  /* 0xffffffff15067890 */ /* 0x000fe4000fffe0ff */
[----:B------:R-:W-:Y:S02]  /*1730*/  @UP2 UIADD3 UR6, UPT, UPT, UR21, URZ, URZ ;  /* 0x000000ff15062290 */ /* 0x000fe4000fffe0ff */
[----:B------:R-:W-:Y:S02]  /*1740*/  UIADD3 UR14, UPT, UPT, UR22, -UR21, URZ ;  /* 0x80000015160e7290 */ /* 0x000fe4000fffe0ff */
[----:B------:R-:W-:Y:S02]  /*1750*/  UIADD3 UR5, UPT, UPT, UR6, 0x1, URZ ;  /* 0x0000000106057890 */ /* 0x000fe4000fffe0ff */
[----:B--2-4-:R-:W-:-:S12]  /*1760*/  UIADD3 UR6, UPT, UPT, -UR6, URZ, URZ ;  /* 0x000000ff06067290 */ /* 0x014fd8000fffe1ff */
.L_x_42:
[----:B------:R-:W-:Y:S01]  /*1770*/  UISETP.NE.AND UP0, UPT, UR37, URZ, UPT ;  /* 0x000000ff2500728c */ /* 0x000fe2000bf05270 */
[----:B------:R-:W1:Y:S08]  /*1780*/  S2UR UR37, SR_CgaCtaId ;  /* 0x00000000002579c3 */ /* 0x000e700000008800 */
[----:B------:R-:W-:Y:S05]  /*1790*/  BRA.U UP0, `(.L_x_23) ;  /* 0x0000000100347547 */ /* 0x000fea000b800000 */
[----:B------:R-:W2:Y:S01]  /*17a0*/  S2R R2, SR_CgaCtaId ;  /* 0x0000000000027919 */ /* 0x000ea20000008800 */
[----:B------:R-:W-:-:S04]  /*17b0*/  MOV R3, 0x400 ;  /* 0x0000040000037802 */ /* 0x000fc80000000f00 */
[----:B--2---:R-:W-:Y:S02]  /*17c0*/  LEA R2, R2, R3, 0x18 ;  /* 0x0000000302027211 */ /* 0x004fe400078ec0ff */
[----:B------:R-:W-:-:S03]  /*17d0*/  SHF.L.U32 R3, R11, 0x1f, RZ ;  /* 0x0000001f0b037819 */ /* 0x000fc600000006ff */
[----:B------:R-:W-:-:S04]  /*17e0*/  IMAD R2, R12, 0x8, R2 ;  /* 0x000000080c027824 */ /* 0x000fc800078e0202 */
[----:B------:R-:W2:Y:S02]  /*17f0*/  SYNCS.PHASECHK.TRANS64.TRYWAIT P0, [R2+URZ+0x100], R3 ;  /* 0x00010003020075a7 */ /* 0x000ea400080011ff */
[----:B--2---:R-:W-:Y:S05]  /*1800*/  @!P0 BRA `(.L_x_24) ;  /* 0x0000006400f88947 */ /* 0x004fea0003800000 */
.L_x_134:
[----:B------:R-:W-:Y:S01]  /*1810*/  VIADD R12, R12, 0x1 ;  /* 0x000000010c0c7836 */ /* 0x000fe20000000000 */
[----:B------:R2:W-:Y:S04]  /*1820*/  SYNCS.ARRIVE.TRANS64.A1T0 RZ, [R2+URZ+0xf0], RZ ;  /* 0x0000f0ff02ff79a7 */ /* 0x0005e800081000ff */
[----:B------:R-:W-:-:S04]  /*1830*/  ISETP.NE.AND P0, PT, R12, 0x2, PT ;  /* 0x000000020c00780c */ /* 0x000fc80003f05270 */
[----:B------:R-:W-:Y:S02]  /*1840*/  SEL R12, R12, RZ, P0 ;  /* 0x000000ff0c0c7207 */ /* 0x000fe40000000000 */
[----:B--2---:R-:W-:-:S04]  /*1850*/  SEL R2, RZ, 0x1, P0 ;  /* 0x00000001ff027807 */ /* 0x004fc80000000000 */
[----:B------:R-:W-:-:S07]  /*1860*/  LOP3.LUT R11, R11, R2, RZ, 0x3c, !PT ;  /* 0x000000020b0b7212 */ /* 0x000fce00078e3cff */
.L_x_23:
[----:B------:R-:W-:Y:S01]  /*1870*/  UMOV UR4, 0x400 ;  /* 0x0000040000047882 */ /* 0x000fe20000000000 */
[----:B------:R-:W-:Y:S01]  /*1880*/  SHF.L.U32 R2, R17, 0x1f, RZ ;  /* 0x0000001f11027819 */ /* 0x000fe200000006ff */
[----:B-1----:R-:W-:Y:S01]  /*1890*/  ULEA UR4, UR37, UR4, 0x18 ;  /* 0x0000000425047291 */ /* 0x002fe2000f8ec0ff */
[----:B------:R-:W-:Y:S01]  /*18a0*/  R2UR UR35, R18 ;  /* 0x00000000122372ca */ /* 0x000fe200000e0000 */
[----:B------:R-:W-:Y:S01]  /*18b0*/  UISETP.GE.U32.AND UP0, UPT, UR15, 0xff, UPT ;  /* 0x000000ff0f00788c */ /* 0x000fe2000bf06070 */
[----:B------:R-:W-:Y:S01]  /*18c0*/  R2UR UR19, R19 ;  /* 0x00000000131372ca */ /* 0x000fe200000e0000 */
[----:B------:R-:W-:Y:S01]  /*18d0*/  ULEA UR8, UR13, UR4, 0x3 ;  /* 0x000000040d087291 */ /* 0x000fe2000f8e18ff */
[----:B------:R-:W-:-:S08]  /*18e0*/  UMOV UR23, URZ ;  /* 0x000000ff00177c82 */ /* 0x000fd00008000000 */
[----:B------:R1:W2:Y:S01]  /*18f0*/  SYNCS.PHASECHK.TRANS64.TRYWAIT P0, [UR8+0x28], R2 ;  /* 0x00002802ff0075a7 */ /* 0x0002a20008001108 */
[----:B------:R-:W-:-:S13]  /*1900*/  R2UR UR8, R15 ;  /* 0x000000000f0872ca */ /* 0x000fda00000e0000 */
[----:B------:R-:W-:Y:S01]  /*1910*/  ULEA UR19, UR8, UR19, 0x6 ;  /* 0x0000001308137291 */ /* 0x000fe2000f8e30ff */
[----:B-1----:R-:W-:-:S05]  /*1920*/  LEA.HI R2, R14, R14, RZ, 0x1 ;  /* 0x0000000e0e027211 */ /* 0x002fca00078f08ff */
[----:B------:R-:W-:-:S05]  /*1930*/  IMAD.SHL.U32 R2, R2, 0x80, RZ ;  /* 0x0000008002027824 */ /* 0x000fca00078e00ff */
[----:B------:R-:W-:-:S04]  /*1940*/  LOP3.LUT R2, R2, 0xffffff00, RZ, 0xc0, !PT ;  /* 0xffffff0002027812 */ /* 0x000fc800078ec0ff */
[----:B------:R-:W-:-:S13]  /*1950*/  R2UR UR9, R2 ;  /* 0x00000000020972ca */ /* 0x000fda00000e0000 */
[----:B------:R-:W-:Y:S01]  /*1960*/  ULOP3.LUT UR35, UR9, 0x80, UR35, 0xf8, !UPT ;  /* 0x0000008009237892 */ /* 0x000fe2000f8ef823 */
[----:B------:R-:W-:Y:S11]  /*1970*/  BRA.U !UP0, `(.L_x_25) ;  /* 0x0000000108f07547 */ /* 0x000ff6000b800000 */
[----:B------:R-:W-:Y:S01]  /*1980*/  UMOV UR29, UR6 ;  /* 0x00000006001d7c82 */ /* 0x000fe20008000000 */
[----:B------:R-:W-:Y:S01]  /*1990*/  UMOV UR44, UR13 ;  /* 0x0000000d002c7c82 */ /* 0x000fe20008000000 */
[----:B------:R-:W-:-:S05]  /*19a0*/  UMOV UR26, 0x40 ;  /* 0x00000040001a7882 */ /* 0x000fca0000000000 */
.L_x_31:
[----:B------:R-:W-:Y:S01]  /*19b0*/  ULEA UR33, UR44, UR4, 0x3 ;  /* 0x000000042c217291 */ /* 0x000fe2000f8e18ff */
[----:B------:R-:W-:Y:S01]  /*19c0*/  @P5 MOV R3, 0x14000 ;  /* 0x0001400000035802 */ /* 0x000fe20000000f00 */
[----:B--2-4-:R-:W-:Y:S10]  /*19d0*/  @P0 BRA `(.L_x_26) ;  /* 0x00000000000c0947 */ /* 0x014ff40003800000 */
[----:B------:R-:W-:-:S04]  /*19e0*/  SHF.L.U32 R4, R17, 0x1f, RZ ;  /* 0x0000001f11047819 */ /* 0x000fc800000006ff */
[----:B------:R-:W1:Y:S02]  /*19f0*/  SYNCS.PHASECHK.TRANS64.TRYWAIT P0, [UR33+0x28], R4 ;  /* 0x00002804ff0075a7 */ /* 0x000e640008001121 */
[----:B-1----:R-:W-:Y:S05]  /*1a00*/  @!P0 BRA `(.L_x_27) ;  /* 0x00000064008c8947 */ /* 0x002fea0003800000 */
.L_x_26:
[----:B------:R2:W-:Y:S01]  /*1a10*/  @P5 SYNCS.ARRIVE.TRANS64 RZ, [UR33], R3 ;  /* 0x00000003ffff59a7 */ /* 0x0005e20008000021 */
[----:B------:R-:W-:Y:S02]  /*1a20*/  ULOP3.LUT UR8, UR7, 0x2, URZ, 0xfc, !UPT ;  /* 0x0000000207087892 */ /* 0x000fe4000f8efcff */
[----:B------:R-:W-:Y:S02]  /*1a30*/  UIADD3 UR29, UPT, UPT, UR29, 0x1, URZ ;  /* 0x000000011d1d7890 */ /* 0x000fe4000fffe0ff */
[----:B------:R-:W-:Y:S02]  /*1a40*/  UISETP.NE.AND UP0, UPT, UR8, 0x2, UPT ;  /* 0x000000020800788c */ /* 0x000fe4000bf05270 */
[----:B------:R-:W-:-:S07]  /*1a50*/  UISETP.NE.AND UP2, UPT, UR29, 0x1, UPT ;  /* 0x000000011d00788c */ /* 0x000fce000bf45270 */
[----:B------:R-:W-:Y:S05]  /*1a60*/  BRA.U UP0, `(.L_x_28) ;  /* 0x0000000100047547 */ /* 0x000fea000b800000 */
[----:B------:R-:W-:Y:S05]  /*1a70*/  BPT.TRAP 0x1 ;  /* 0x000000040000795c */ /* 0x000fea0000300000 */
.L_x_28:
[----:B------:R-:W-:Y:S04]  /*1a80*/  BSSY.RECONVERGENT B0, `(.L_x_29) ;  /* 0x0000003000007945 */ /* 0x000fe80003800200 */
[----:B------:R-:W-:Y:S05]  /*1a90*/  @!P4 BRA `(.L_x_30) ;  /* 0x000000000004c947 */ /* 0x000fea0003800000 */
[----:B------:R-:W-:Y:S05]  /*1aa0*/  BPT.TRAP 0x1 ;  /* 0x000000040000795c */ /* 0x000fea0000300000 */
.L_x_30:
[----:B------:R-:W-:Y:S05]  /*1ab0*/  BSYNC.RECONVERGENT B0 ;  /* 0x0000000000007941 */ /* 0x000fea0003800200 */
.L_x_29:
[----:B------:R-:W-:Y:S02]  /*1ac0*/  UIADD3 UR13, UPT, UPT, UR44, 0x1, URZ ;  /* 0x000000012c0d7890 */ /* 0x000fe4000fffe0ff */
[----:B------:R-:W-:Y:S02]  /*1ad0*/  ULEA UR24, UR44, UR4, 0xf ;  /* 0x000000042c187291 */ /* 0x000fe4000f8e78ff */
[----:B------:R-:W-:Y:S02]  /*1ae0*/  UISETP.NE.AND UP0, UPT, UR13, 0x5, UPT ;  /* 0x000000050d00788c */ /* 0x000fe4000bf05270 */
[----:B------:R-:W-:Y:S02]  /*1af0*/  UIADD3 UR42, UP1, UPT, UR30, 0x80, URZ ;  /* 0x000000801e2a7890 */ /* 0x000fe4000ff3e0ff */
[----:B------:R-:W-:Y:S02]  /*1b00*/  USEL UR9, URZ, 0x1, UP0 ;  /* 0x00000001ff097887 */ /* 0x000fe40008000000 */
[----:B------:R-:W-:-:S02]  /*1b10*/  USEL UR13, UR13, URZ, UP0 ;  /* 0x000000ff0d0d7287 */ /* 0x000fc40008000000 */
[----:B------:R-:W-:Y:S02]  /*1b20*/  UIADD3 UR40, UP0, UPT, UR30, 0x180, URZ ;  /* 0x000001801e287890 */ /* 0x000fe4000ff1e0ff */
[----:B------:R-:W-:Y:S01]  /*1b30*/  ULEA UR8, UR13, UR4, 0x3 ;  /* 0x000000040d087291 */ /* 0x000fe2000f8e18ff */
[----:B------:R-:W-:Y:S01]  /*1b40*/  LOP3.LUT R17, R17, UR9, RZ, 0x3c, !PT ;  /* 0x0000000911117c12 */ /* 0x000fe2000f8e3cff */
[----:B------:R-:W-:Y:S02]  /*1b50*/  UIADD3 UR34, UPT, UPT, UR26, -0x40, URZ ;  /* 0xffffffc01a227890 */ /* 0x000fe4000fffe0ff */
[----:B------:R-:W-:Y:S01]  /*1b60*/  ULOP3.LUT UR33, UR33, 0xfefffff8, URZ, 0xc0, !UPT ;  /* 0xfefffff821217892 */ /* 0x000fe2000f8ec0ff */
[----:B-1----:R-:W-:Y:S01]  /*1b70*/  SHF.L.U32 R2, R17, 0x1f, RZ ;  /* 0x0000001f11027819 */ /* 0x002fe200000006ff */
[----:B------:R-:W-:Y:S02]  /*1b80*/  UIADD3.X UR43, UPT, UPT, URZ, UR31, URZ, UP1, !UPT ;  /* 0x0000001fff2b7290 */ /* 0x000fe40008ffe4ff */
[----:B------:R-:W-:Y:S01]  /*1b90*/  UIADD3 UR32, UPT, UPT, UR24, 0x6400, URZ ;  /* 0x0000640018207890 */ /* 0x000fe2000fffe0ff */
[----:B------:R1:W4:Y:S01]  /*1ba0*/  SYNCS.PHASECHK.TRANS64.TRYWAIT P0, [UR8+0x28], R2 ;  /* 0x00002802ff0075a7 */ /* 0x0003220008001108 */
[----:B------:R-:W-:-:S02]  /*1bb0*/  ULEA UR8, UR44, UR4, 0xd ;  /* 0x000000042c087291 */ /* 0x000fc4000f8e68ff */
[----:B------:R-:W-:Y:S02]  /*1bc0*/  UIADD3 UR24, UPT, UPT, UR24, 0xa400, URZ ;  /* 0x0000a40018187890 */ /* 0x000fe4000fffe0ff */
[----:B------:R-:W-:Y:S02]  /*1bd0*/  UIADD3.X UR41, UPT, UPT, URZ, UR31, URZ, UP0, !UPT ;  /* 0x0000001fff297290 */ /* 0x000fe400087fe4ff */
[----:B------:R-:W-:Y:S02]  /*1be0*/  UIADD3 UR16, UPT, UPT, UR8, 0x2e400, URZ ;  /* 0x0002e40008107890 */ /* 0x000fe4000fffe0ff */
[----:B------:R-:W-:Y:S01]  /*1bf0*/  UIADD3 UR8, UPT, UPT, UR8, 0x2f400, URZ ;  /* 0x0002f40008087890 */ /* 0x000fe2000fffe0ff */
[----:B------:R-:W-:Y:S01]  /*1c00*/  UMOV UR38, 0x0 ;  /* 0x0000000000267882 */ /* 0x000fe20000000000 */
[----:B------:R-:W-:Y:S01]  /*1c10*/  UMOV UR39, 0x10000000 ;  /* 0x1000000000277882 */ /* 0x000fe20000000000 */
[----:B------:R-:W-:Y:S01]  /*1c20*/  UMOV UR27, UR35 ;  /* 0x00000023001b7c82 */ /* 0x000fe20008000000 */
[----:B------:R-:W-:Y:S01]  /*1c30*/  UMOV UR28, UR36 ;  /* 0x00000024001c7c82 */ /* 0x000fe20008000000 */
[----:B------:R-:W-:Y:S01]  /*1c40*/  UMOV UR25, UR33 ;  /* 0x0000002100197c82 */ /* 0x000fe20008000000 */
[----:B------:R-:W-:Y:S01]  /*1c50*/  UMOV UR20, UR36 ;  /* 0x0000002400147c82 */ /* 0x000fe20008000000 */
[----:B------:R-:W-:Y:S01]  /*1c60*/  UMOV UR17, UR33 ;  /* 0x0000002100117c82 */ /* 0x000fe20008000000 */
[----:B------:R-:W-:Y:S01]  /*1c70*/  UMOV UR18, UR34 ;  /* 0x0000002200127c82 */ /* 0x000fe20008000000 */
[----:B------:R-:W-:Y:S01]  /*1c80*/  UTMALDG.3D.2CTA [UR32], [UR42], desc[UR38] ;  /* 0x000026202a0075b4 */ /* 0x000fe20008211000 */
[----:B------:R-:W-:Y:S01]  /*1c90*/  UMOV UR10, UR26 ;  /* 0x0000001a000a7c82 */ /* 0x000fe20008000000 */
[----:B------:R-:W-:Y:S01]  /*1ca0*/  UMOV UR11, UR19 ;  /* 0x00000013000b7c82 */ /* 0x000fe20008000000 */
[----:B------:R-:W-:Y:S01]  /*1cb0*/  UMOV UR12, UR36 ;  /* 0x00000024000c7c82 */ /* 0x000fe20008000000 */
[----:B------:R-:W-:Y:S01]  /*1cc0*/  UMOV UR9, UR33 ;  /* 0x0000002100097c82 */ /* 0x000fe20008000000 */
[----:B------:R-:W-:Y:S01]  /*1cd0*/  UMOV UR23, UR5 ;  /* 0x0000000500177c82 */ /* 0x000fe20008000000 */
[----:B------:R-:W-:Y:S01]  /*1ce0*/  UMOV UR44, UR13 ;  /* 0x0000000d002c7c82 */ /* 0x000fe20008000000 */
[----:B------:R2:W-:Y:S01]  /*1cf0*/  UTMALDG.3D.2CTA [UR24], [UR42], desc[UR38] ;  /* 0x000026182a0075b4 */ /* 0x0005e20008211000 */
[----:B------:R1:W-:Y:S01]  /*1d00*/  UTMALDG.3D.2CTA [UR16], [UR40], desc[UR38] ;  /* 0x00002610280075b4 */ /* 0x0003e20008211000 */
[----:B------:R1:W-:Y:S01]  /*1d10*/  UTMALDG.3D.2CTA [UR8], [UR40], desc[UR38] ;  /* 0x00002608280075b4 */ /* 0x0003e20008211000 */
[----:B--2---:R-:W-:Y:S01]  /*1d20*/  UIADD3 UR26, UPT, UPT, UR26, 0x80, URZ ;  /* 0x000000801a1a7890 */ /* 0x004fe2000fffe0ff */
[----:B-1----:R-:W-:Y:S11]  /*1d30*/  BRA.U UP2, `(.L_x_31) ;  /* 0xfffffffd021c7547 */ /* 0x002ff6000b83ffff */
.L_x_25:
[----:B------:R-:W-:Y:S01]  /*1d40*/  ULEA UR8, UR13, UR4, 0x3 ;  /* 0x000000040d087291 */ /* 0x000fe2000f8e18ff */
[----:B------:R-:W-:Y:S01]  /*1d50*/  SHF.L.U32 R2, R17, 0x1f, RZ ;  /* 0x0000001f11027819 */ /* 0x000fe200000006ff */
[----:B------:R-:W-:Y:S01]  /*1d60*/  @!P1 SYNCS.ARRIVE.TRANS64.A1T0 RZ, [UR4+0x88], RZ ;  /* 0x000088ffffff99a7 */ /* 0x000fe20008100004 */
[----:B------:R-:W-:-:S06]  /*1d70*/  UISETP.GT.AND UP0, UPT, UR22, UR21, UPT ;  /* 0x000000151600728c */ /* 0x000fcc000bf04270 */
[----:B--2-4-:R1:W2:Y:S03]  /*1d80*/  SYNCS.PHASECHK.TRANS64.TRYWAIT P0, [UR8+0x28], R2 ;  /* 0x00002802ff0075a7 */ /* 0x0142a60008001108 */
[----:B------:R-:W-:Y:S05]  /*1d90*/  BRA.U !UP0, `(.L_x_32) ;  /* 0x0000000108e87547 */ /* 0x000fea000b800000 */
[----:B------:R-:W-:Y:S01]  /*1da0*/  UIADD3 UR29, UPT, UPT, UR14, UR23, URZ ;  /* 0x000000170e1d7290 */ /* 0x000fe2000fffe0ff */
[----:B------:R-:W-:-:S11]  /*1db0*/  UMOV UR44, UR13 ;  /* 0x0000000d002c7c82 */ /* 0x000fd60008000000 */
.L_x_38:
[----:B------:R-:W-:Y:S01]  /*1dc0*/  ULEA UR33, UR44, UR4, 0x3 ;  /* 0x000000042c217291 */ /* 0x000fe2000f8e18ff */
[----:B--2---:R-:W-:Y:S01]  /*1dd0*/  @P5 MOV R3, 0x14000 ;  /* 0x0001400000035802 */ /* 0x004fe20000000f00 */
[----:B-12---:R-:W-:Y:S10]  /*1de0*/  @P0 BRA `(.L_x_33) ;  /* 0x00000000000c0947 */ /* 0x006ff40003800000 */
[----:B------:R-:W-:-:S04]  /*1df0*/  SHF.L.U32 R4, R17, 0x1f, RZ ;  /* 0x0000001f11047819 */ /* 0x000fc800000006ff */
[----:B------:R-:W2:Y:S02]  /*1e00*/  SYNCS.PHASECHK.TRANS64.TRYWAIT P0, [UR33+0x28], R4 ;  /* 0x00002804ff0075a7 */ /* 0x000ea40008001121 */
[----:B--2---:R-:W-:Y:S05]  /*1e10*/  @!P0 BRA `(.L_x_34) ;  /* 0x0000006000a08947 */ /* 0x004fea0003800000 */
.L_x_33:
[----:B------:R2:W-:Y:S01]  /*1e20*/  @P5 SYNCS.ARRIVE.TRANS64 RZ, [UR33], R3 ;  /* 0x00000003ffff59a7 */ /* 0x0005e20008000021 */
[----:B------:R-:W-:-:S04]  /*1e30*/  ULOP3.LUT UR8, UR7, 0x2, URZ, 0xfc, !UPT ;  /* 0x0000000207087892 */ /* 0x000fc8000f8efcff */
[----:B------:R-:W-:-:S09]  /*1e40*/  UISETP.NE.AND UP0, UPT, UR8, 0x2, UPT ;  /* 0x000000020800788c */ /* 0x000fd2000bf05270 */
[----:B------:R-:W-:Y:S05]  /*1e50*/  BRA.U UP0, `(.L_x_35) ;  /* 0x0000000100047547 */ /* 0x000fea000b800000 */
[----:B------:R-:W-:Y:S05]  /*1e60*/  BPT.TRAP 0x1 ;  /* 0x000000040000795c */ /* 0x000fea0000300000 */
.L_x_35:
[----:B------:R-:W-:Y:S04]  /*1e70*/  BSSY.RECONVERGENT B0, `(.L_x_36) ;  /* 0x0000003000007945 */ /* 0x000fe80003800200 */
[----:B------:R-:W-:Y:S05]  /*1e80*/  @!P4 BRA `(.L_x_37) ;  /* 0x000000000004c947 */ /* 0x000fea0003800000 */
[----:B------:R-:W-:Y:S05]  /*1e90*/  BPT.TRAP 0x1 ;  /* 0x000000040000795c */ /* 0x000fea0000300000 */
.L_x_37:
[----:B------:R-:W-:Y:S05]  /*1ea0*/  BSYNC.RECONVERGENT B0 ;  /* 0x0000000000007941 */ /* 0x000fea0003800200 */
.L_x_36:
[----:B------:R-:W-:Y:S02]  /*1eb0*/  UIADD3 UR13, UPT, UPT, UR44, 0x1, URZ ;  /* 0x000000012c0d7890 */ /* 0x000fe4000fffe0ff */
[----:B------:R-:W-:Y:S02]  /*1ec0*/  ULEA UR24, UR44, UR4, 0xf ;  /* 0x000000042c187291 */ /* 0x000fe4000f8e78ff */
[----:B------:R-:W-:Y:S02]  /*1ed0*/  UISETP.NE.AND UP0, UPT, UR13, 0x5, UPT ;  /* 0x000000050d00788c */ /* 0x000fe4000bf05270 */
[----:B------:R-:W-:Y:S02]  /*1ee0*/  UIADD3 UR42, UP1, UPT, UR30, 0x80, URZ ;  /* 0x000000801e2a7890 */ /* 0x000fe4000ff3e0ff */
[----:B------:R-:W-:Y:S02]  /*1ef0*/  USEL UR9, URZ, 0x1, UP0 ;  /* 0x00000001ff097887 */ /* 0x000fe40008000000 */
[----:B------:R-:W-:-:S02]  /*1f00*/  USEL UR13, UR13, URZ, UP0 ;  /* 0x000000ff0d0d7287 */ /* 0x000fc40008000000 */
[----:B------:R-:W-:Y:S02]  /*1f10*/  USHF.L.U32 UR34, UR23, 0x7, URZ ;  /* 0x0000000717227899 */ /* 0x000fe400080006ff */
[----:B------:R-:W-:Y:S01]  /*1f20*/  ULEA UR8, UR13, UR4, 0x3 ;  /* 0x000000040d087291 */ /* 0x000fe2000f8e18ff */
[----:B------:R-:W-:Y:S01]  /*1f30*/  LOP3.LUT R17, R17, UR9, RZ, 0x3c, !PT ;  /* 0x0000000911117c12 */ /* 0x000fe2000f8e3cff */
[----:B------:R-:W-:Y:S02]  /*1f40*/  UIADD3 UR40, UP0, UPT, UR30, 0x180, URZ ;  /* 0x000001801e287890 */ /* 0x000fe4000ff1e0ff */
[----:B------:R-:W-:Y:S01]  /*1f50*/  ULOP3.LUT UR33, UR33, 0xfefffff8, URZ, 0xc0, !UPT ;  /* 0xfefffff821217892 */ /* 0x000fe2000f8ec0ff */
[----:B-1----:R-:W-:Y:S01]  /*1f60*/  SHF.L.U32 R2, R17, 0x1f, RZ ;  /* 0x0000001f11027819 */ /* 0x002fe200000006ff */
[----:B------:R-:W-:Y:S02]  /*1f70*/  UIADD3.X UR43, UPT, UPT, URZ, UR31, URZ, UP1, !UPT ;  /* 0x0000001fff2b7290 */ /* 0x000fe40008ffe4ff */
[----:B------:R-:W-:Y:S01]  /*1f80*/  UIADD3 UR32, UPT, UPT, UR24, 0x6400, URZ ;  /* 0x0000640018207890 */ /* 0x000fe2000fffe0ff */
[----:B------:R4:W1:Y:S01]  /*1f90*/  SYNCS.PHASECHK.TRANS64.TRYWAIT P0, [UR8+0x28], R2 ;  /* 0x00002802ff0075a7 */ /* 0x0008620008001108 */
[----:B------:R-:W-:-:S02]  /*1fa0*/  ULEA UR8, UR44, UR4, 0xd ;  /* 0x000000042c087291 */ /* 0x000fc4000f8e68ff */
[----:B------:R-:W-:Y:S02]  /*1fb0*/  UIADD3 UR26, UPT, UPT, UR34, 0x40, URZ ;  /* 0x00000040221a7890 */ /* 0x000fe4000fffe0ff */
        /* <DEDUP_REMOVED lines=12> */
[----:B------:R4:W-:Y:S01]  /*2080*/  UTMALDG.3D.2CTA [UR32], [UR42], desc[UR38] ;  /* 0x000026202a0075b4 */ /* 0x0009e20008211000 */
[----:B------:R-:W-:Y:S01]  /*2090*/  UMOV UR11, UR19 ;  /* 0x00000013000b7c82 */ /* 0x000fe20008000000 */
[----:B------:R-:W-:Y:S01]  /*20a0*/  UMOV UR12, UR36 ;  /* 0x00000024000c7c82 */ /* 0x000fe20008000000 */
[----:B------:R-:W-:Y:S01]  /*20b0*/  UMOV UR9, UR33 ;  /* 0x0000002100097c82 */ /* 0x000fe20008000000 */
[----:B------:R-:W-:Y:S01]  /*20c0*/  UMOV UR10, UR26 ;  /* 0x0000001a000a7c82 */ /* 0x000fe20008000000 */
[----:B------:R-:W-:Y:S01]  /*20d0*/  UIADD3 UR23, UPT, UPT, UR23, 0x1, URZ ;  /* 0x0000000117177890 */ /* 0x000fe2000fffe0ff */
[----:B------:R-:W-:Y:S01]  /*20e0*/  UMOV UR44, UR13 ;  /* 0x0000000d002c7c82 */ /* 0x000fe20008000000 */
[----:B------:R4:W-:Y:S02]  /*20f0*/  UTMALDG.3D.2CTA [UR24], [UR42], desc[UR38] ;  /* 0x000026182a0075b4 */ /* 0x0009e40008211000 */
[----:B------:R-:W-:Y:S01]  /*2100*/  UISETP.NE.AND UP0, UPT, UR23, UR29, UPT ;  /* 0x0000001d1700728c */ /* 0x000fe2000bf05270 */
[----:B------:R4:W-:Y:S01]  /*2110*/  UTMALDG.3D.2CTA [UR16], [UR40], desc[UR38] ;  /* 0x00002610280075b4 */ /* 0x0009e20008211000 */
[----:B------:R4:W-:Y:S07]  /*2120*/  UTMALDG.3D.2CTA [UR8], [UR40], desc[UR38] ;  /* 0x00002608280075b4 */ /* 0x0009ee0008211000 */
[----:B----4-:R-:W-:Y:S05]  /*2130*/  BRA.U UP0, `(.L_x_38) ;  /* 0xfffffffd00207547 */ /* 0x010fea000b83ffff */
.L_x_32:
[C---:B-1----:R-:W-:Y:S01]  /*2140*/  LEA R2, R16.reuse, UR4, 0x3 ;  /* 0x0000000410027c11 */ /* 0x042fe2000f8e18ff */
[----:B------:R-:W-:Y:S01]  /*2150*/  NOP ;  /* 0x0000000000007918 */ /* 0x000fe20000000000 */
[----:B--2---:R-:W-:Y:S02]  /*2160*/  SHF.L.U32 R3, R13, 0x1f, RZ ;  /* 0x0000001f0d037819 */ /* 0x004fe400000006ff */
[----:B------:R-:W-:Y:S02]  /*2170*/  LEA R4, R16, UR4, 0x4 ;  /* 0x0000000410047c11 */ /* 0x000fe4000f8e20ff */
[----:B------:R-:W1:Y:S02]  /*2180*/  SYNCS.PHASECHK.TRANS64.TRYWAIT P0, [R2+URZ+0x90], R3 ;  /* 0x00009003020075a7 */ /* 0x000e6400080011ff */
[----:B-1----:R-:W-:Y:S05]  /*2190*/  @!P0 BRA `(.L_x_39) ;  /* 0x0000005c00d88947 */ /* 0x002fea0003800000 */
.L_x_137:
[----:B------:R-:W2:Y:S01]  /*21a0*/  LDS.128 R4, [R4+0x120] ;  /* 0x0001200004047984 */ /* 0x000ea20000000c00 */
[----:B------:R-:W-:Y:S01]  /*21b0*/  ISETP.GE.AND P0, PT, R40, 0x1, PT ;  /* 0x000000012800780c */ /* 0x000fe20003f06270 */
[----:B-1----:R-:W-:Y:S01]  /*21c0*/  VIADD R2, R2, 0xa0 ;  /* 0x000000a002027836 */ /* 0x002fe20000000000 */
[----:B------:R-:W-:Y:S01]  /*21d0*/  @!PT LDS RZ, [RZ] ;  /* 0x00000000fffff984 */ /* 0x000fe20000000800 */
[----:B------:R-:W-:Y:S01]  /*21e0*/  @!PT LDS RZ, [RZ] ;  /* 0x00000000fffff984 */ /* 0x000fe20000000800 */
[----:B------:R-:W-:Y:S01]  /*21f0*/  @!PT LDS RZ, [RZ] ;  /* 0x00000000fffff984 */ /* 0x000fe20000000800 */
[----:B------:R-:W-:Y:S01]  /*2200*/  @!PT LDS RZ, [RZ] ;  /* 0x00000000fffff984 */ /* 0x000fe20000000800 */
[----:B------:R1:W-:Y:S06]  /*2210*/  MEMBAR.ALL.CTA ;  /* 0x0000000000007992 */ /* 0x0003ec0000008000 */
[----:B-1----:R-:W1:Y:S01]  /*2220*/  FENCE.VIEW.ASYNC.S ;  /* 0x00000000000073c6 */ /* 0x002e620000000000 */
[----:B------:R-:W-:-:S04]  /*2230*/  PRMT R2, RZ, 0x654, R2 ;  /* 0x00000654ff027816 */ /* 0x000fc80000000002 */
[----:B-1----:R1:W-:Y:S01]  /*2240*/  SYNCS.ARRIVE.TRANS64.RED.A1T0 RZ, [R2+URZ], RZ ;  /* 0x000000ff02ff79a7 */ /* 0x0023e200081004ff */
[----:B--2---:R-:W-:-:S13]  /*2250*/  LOP3.LUT P2, RZ, R6, 0x1, RZ, 0xc0, !PT ;  /* 0x0000000106ff7812 */ /* 0x004fda000784c0ff */
[----:B------:R-:W-:Y:S01]  /*2260*/  @P2 SHF.R.U32.HI R3, RZ, 0x10, R5 ;  /* 0x00000010ff032819 */ /* 0x000fe20000011605 */
[----:B------:R-:W-:Y:S01]  /*2270*/  VOTEU.ANY UP0, P2 ;  /* 0x0000000000ff7886 */ /* 0x000fe20001000100 */
[----:B------:R-:W-:Y:S02]  /*2280*/  @P2 MOV R10, R4 ;  /* 0x00000004000a2202 */ /* 0x000fe40000000f00 */
[----:B------:R-:W-:Y:S02]  /*2290*/  @P2 R2UR.BROADCAST UR8, R3 ;  /* 0x00000000030822ca */ /* 0x000fe400008e0000 */
[----:B------:R-:W-:-:S11]  /*22a0*/  @P2 LOP3.LUT R9, R5, 0xffff, RZ, 0xc0, !PT ;  /* 0x0000ffff05092812 */ /* 0x000fd600078ec0ff */
[----:B------:R-:W-:Y:S01]  /*22b0*/  @UP0 UMOV UR36, UR8 ;  /* 0x0000000800240c82 */ /* 0x000fe20008000000 */
[----:B-1----:R-:W-:Y:S05]  /*22c0*/  @!P0 BRA `(.L_x_40) ;  /* 0x0000000000b88947 */ /* 0x002fea0003800000 */
[----:B------:R-:W3:Y:S01]  /*22d0*/  LDC.64 R4, c[0x0][0xb18] ;  /* 0x0002c600ff047b82 */ /* 0x000ee20000000a00 */
[----:B------:R-:W-:-:S07]  /*22e0*/  ISETP.NE.AND P3, PT, R40, 0x1, PT ;  /* 0x000000012800780c */ /* 0x000fce0003f65270 */
[----:B------:R-:W1:Y:S08]  /*22f0*/  LDC.64 R6, c[0x0][0xb10] ;  /* 0x0002c400ff067b82 */ /* 0x000e700000000a00 */
[----:B------:R-:W2:Y:S08]  /*2300*/  LDC R14, c[0x0][0xb20] ;  /* 0x0002c800ff0e7b82 */ /* 0x000eb00000000800 */
[----:B------:R-:W4:Y:S01]  /*2310*/  LDC R15, c[0x0][0xb0c] ;  /* 0x0002c300ff0f7b82 */ /* 0x000f220000000800 */
[----:B---3--:R-:W-:Y:S01]  /*2320*/  IMAD.HI.U32 R21, R0, R5, RZ ;  /* 0x0000000500157227 */ /* 0x008fe200078e00ff */
[----:B------:R-:W-:-:S03]  /*2330*/  ISETP.NE.AND P0, PT, R4, 0x1, PT ;  /* 0x000000010400780c */ /* 0x000fc60003f05270 */
[----:B------:R-:W-:-:S03]  /*2340*/  IMAD.HI.U32 R5, R9, R5, RZ ;  /* 0x0000000509057227 */ /* 0x000fc600078e00ff */
[----:B------:R-:W3:Y:S01]  /*2350*/  LDC.64 R2, c[0x0][0xb28] ;  /* 0x0002ca00ff027b82 */ /* 0x000ee20000000a00 */
[----:B-1----:R-:W-:-:S04]  /*2360*/  IMAD.HI.U32 R22, R8, R6, RZ ;  /* 0x0000000608167227 */ /* 0x002fc800078e00ff */
[----:B------:R-:W-:Y:S01]  /*2370*/  IMAD.HI.U32 R23, R10, R6, RZ ;  /* 0x000000060a177227 */ /* 0x000fe200078e00ff */
[----:B------:R-:W-:Y:S02]  /*2380*/  SHF.R.U32.HI R22, RZ, R7, R22 ;  /* 0x00000007ff167219 */ /* 0x000fe40000011616 */
[-C--:B--2---:R-:W-:Y:S02]  /*2390*/  SHF.R.U32.HI R21, RZ, R14.reuse, R21 ;  /* 0x0000000eff157219 */ /* 0x084fe40000011615 */
[----:B------:R-:W-:Y:S02]  /*23a0*/  SHF.R.U32.HI R5, RZ, R14, R5 ;  /* 0x0000000eff057219 */ /* 0x000fe40000011605 */
[----:B------:R-:W-:Y:S02]  /*23b0*/  SEL R21, R0, R21, !P0 ;  /* 0x0000001500157207 */ /* 0x000fe40004000000 */
[----:B------:R-:W-:Y:S02]  /*23c0*/  SHF.R.U32.HI R23, RZ, R7, R23 ;  /* 0x00000007ff177219 */ /* 0x000fe40000011617 */
[----:B----4-:R-:W-:-:S02]  /*23d0*/  ISETP.NE.AND P1, PT, R15, 0x1, PT ;  /* 0x000000010f00780c */ /* 0x010fc40003f25270 */
[----:B------:R-:W-:Y:S02]  /*23e0*/  SEL R5, R9, R5, !P0 ;  /* 0x0000000509057207 */ /* 0x000fe40004000000 */
[----:B------:R-:W-:Y:S02]  /*23f0*/  SEL R22, R8, R22, !P1 ;  /* 0x0000001608167207 */ /* 0x000fe40004800000 */
[----:B------:R-:W-:Y:S01]  /*2400*/  SEL R23, R10, R23, !P1 ;  /* 0x000000170a177207 */ /* 0x000fe20004800000 */
[----:B---3--:R-:W-:-:S04]  /*2410*/  IMAD.HI.U32 R20, R21, R2, RZ ;  /* 0x0000000215147227 */ /* 0x008fc800078e00ff */
        /* <DEDUP_REMOVED lines=10> */
[----:B------:R-:W-:-:S04]  /*24c0*/  @!P0 IMAD.HI.U32 R7, R23, R2, RZ ;  /* 0x0000000217078227 */ /* 0x000fc800078e00ff */
[----:B------:R-:W-:Y:S01]  /*24d0*/  IMAD.MOV R2, RZ, RZ, -R6 ;  /* 0x000000ffff027224 */ /* 0x000fe200078e0a06 */
[----:B------:R-:W-:Y:S02]  /*24e0*/  @!P0 SHF.R.U32.HI R3, RZ, R3, R7 ;  /* 0x00000003ff038219 */ /* 0x000fe40000011607 */
[----:B------:R-:W-:Y:S01]  /*24f0*/  IADD3 R7, PT, PT, -R5, RZ, RZ ;  /* 0x000000ff05077210 */ /* 0x000fe20007ffe1ff */
[----:B------:R-:W-:Y:S01]  /*2500*/  IMAD R2, R40, R2, R5 ;  /* 0x0000000228027224 */ /* 0x000fe200078e0205 */
        /* <DEDUP_REMOVED lines=10> */
.L_x_40:
[----:B------:R-:W1:Y:S02]  /*25b0*/  LDCU UR8, c[0x0][0xb30] ;  /* 0x00016600ff0877ac */ /* 0x000e640008000800 */
[----:B-1----:R-:W-:-:S09]  /*25c0*/  UISETP.NE.AND UP0, UPT, UR8, 0x1, UPT ;  /* 0x000000010800788c */ /* 0x002fd2000bf05270 */
[----:B------:R-:W-:Y:S05]  /*25d0*/  BRA.U UP0, `(.L_x_41) ;  /* 0x0000000100407547 */ /* 0x000fea000b800000 */
[----:B------:R-:W1:Y:S08]  /*25e0*/  LDC.64 R4, c[0x0][0xb10] ;  /* 0x0002c400ff047b82 */ /* 0x000e700000000a00 */
[----:B------:R-:W2:Y:S08]  /*25f0*/  LDC.64 R2, c[0x0][0xb18] ;  /* 0x0002c600ff027b82 */ /* 0x000eb00000000a00 */
[----:B------:R-:W4:Y:S08]  /*2600*/  LDC R6, c[0x0][0xb20] ;  /* 0x0002c800ff067b82 */ /* 0x000f300000000800 */
[----:B------:R-:W3:Y:S01]  /*2610*/  LDC R7, c[0x0][0xb0c] ;  /* 0x0002c300ff077b82 */ /* 0x000ee20000000800 */
[----:B-1----:R-:W-:-:S05]  /*2620*/  IMAD.HI.U32 R4, R10, R4, RZ ;  /* 0x000000040a047227 */ /* 0x002fca00078e00ff */
[----:B------:R-:W-:Y:S01]  /*2630*/  SHF.R.U32.HI R4, RZ, R5, R4 ;  /* 0x00000005ff047219 */ /* 0x000fe20000011604 */
[----:B--2---:R-:W-:Y:S01]  /*2640*/  IMAD.HI.U32 R3, R9, R3, RZ ;  /* 0x0000000309037227 */ /* 0x004fe200078e00ff */
[----:B------:R-:W-:-:S04]  /*2650*/  ISETP.NE.AND P0, PT, R2, 0x1, PT ;  /* 0x000000010200780c */ /* 0x000fc80003f05270 */
[----:B----4-:R-:W-:-:S04]  /*2660*/  SHF.R.U32.HI R3, RZ, R6, R3 ;  /* 0x00000006ff037219 */ /* 0x010fc80000011603 */
[----:B------:R-:W-:Y:S02]  /*2670*/  SEL R3, R9, R3, !P0 ;  /* 0x0000000309037207 */ /* 0x000fe40004000000 */
[----:B---3--:R-:W-:-:S04]  /*2680*/  ISETP.NE.AND P1, PT, R7, 0x1, PT ;  /* 0x000000010700780c */ /* 0x008fc80003f25270 */
[----:B------:R-:W-:-:S05]  /*2690*/  SEL R4, R10, R4, !P1 ;  /* 0x000000040a047207 */ /* 0x000fca0004800000 */
[----:B------:R-:W-:Y:S02]  /*26a0*/  IMAD.IADD R5, R3, 0x1, -R4 ;  /* 0x0000000103057824 */ /* 0x000fe400078e0a04 */
[----:B------:R-:W-:Y:S02]  /*26b0*/  IMAD.IADD R3, R4, 0x1, -R3 ;  /* 0x0000000104037824 */ /* 0x000fe400078e0a03 */
[----:B------:R-:W-:Y:S02]  /*26c0*/  IMAD R10, R5, R7, R10 ;  /* 0x00000007050a7224 */ /* 0x000fe400078e020a */
[----:B------:R-:W-:-:S07]  /*26d0*/  IMAD R9, R3, R2, R9 ;  /* 0x0000000203097224 */ /* 0x000fce00078e0209 */
.L_x_41:
[----:B------:R-:W-:Y:S01]  /*26e0*/  VIADD R16, R16, 0x1 ;  /* 0x0000000110107836 */ /* 0x000fe20000000000 */
[----:B------:R-:W-:Y:S01]  /*26f0*/  PLOP3.LUT P1, PT, PT, PT, PT, 0x80, 0x8 ;  /* 0x000000000008781c */ /* 0x000fe20003f2f070 */
[----:B------:R-:W-:Y:S02]  /*2700*/  IMAD.IADD R14, R10, 0x1, R91 ;  /* 0x000000010a0e7824 */ /* 0x000fe400078e025b */
[----:B------:R-:W-:Y:S01]  /*2710*/  IMAD.IADD R15, R9, 0x1, R90 ;  /* 0x00000001090f7824 */ /* 0x000fe200078e025a */
[----:B------:R-:W-:-:S04]  /*2720*/  ISETP.NE.AND P0, PT, R16, 0x2, PT ;  /* 0x000000021000780c */ /* 0x000fc80003f05270 */
[----:B------:R-:W-:Y:S02]  /*2730*/  SEL R2, RZ, 0x1, P0 ;  /* 0x00000001ff027807 */ /* 0x000fe40000000000 */
[----:B------:R-:W-:Y:S02]  /*2740*/  SEL R16, R16, RZ, P0 ;  /* 0x000000ff10107207 */ /* 0x000fe40000000000 */
[----:B------:R-:W-:Y:S01]  /*2750*/  LOP3.LUT R13, R13, R2, RZ, 0x3c, !PT ;  /* 0x000000020d0d7212 */ /* 0x000fe200078e3cff */
[----:B------:R-:W-:Y:S06]  /*2760*/  @P2 BRA `(.L_x_42) ;  /* 0xfffffff000002947 */ /* 0x000fec000383ffff */
[----:B------:R-:W-:Y:S01]  /*2770*/  UIADD3 UR4, UPT, UPT, UR4, 0x28, URZ ;  /* 0x0000002804047890 */ /* 0x000fe2000fffe0ff */
[----:B------:R-:W-:-:S03]  /*2780*/  SHF.L.U32 R2, R17, 0x1f, RZ ;  /* 0x0000001f11027819 */ /* 0x000fc600000006ff */
[----:B------:R-:W-:-:S09]  /*2790*/  ULEA UR5, UR13, UR4, 0x3 ;  /* 0x000000040d057291 */ /* 0x000fd2000f8e18ff */
[----:B------:R-:W1:Y:S02]  /*27a0*/  SYNCS.PHASECHK.TRANS64.TRYWAIT P0, [UR5], R2 ;  /* 0x00000002ff0075a7 */ /* 0x000e640008001105 */
[----:B-1----:R-:W-:Y:S05]  /*27b0*/  @!P0 BRA `(.L_x_43) ;  /* 0x0000005800648947 */ /* 0x002fea0003800000 */
.L_x_139:
[----:B------:R-:W-:-:S04]  /*27c0*/  UIADD3 UR6, UPT, UPT, UR13, 0x1, URZ ;  /* 0x000000010d067890 */ /* 0x000fc8000fffe0ff */
[----:B------:R-:W-:-:S04]  /*27d0*/  UISETP.NE.AND UP0, UPT, UR6, 0x5, UPT ;  /* 0x000000050600788c */ /* 0x000fc8000bf05270 */
[----:B------:R-:W-:Y:S02]  /*27e0*/  USEL UR7, URZ, 0x1, UP0 ;  /* 0x00000001ff077887 */ /* 0x000fe40008000000 */
[----:B------:R-:W-:-:S04]  /*27f0*/  USEL UR6, UR6, URZ, UP0 ;  /* 0x000000ff06067287 */ /* 0x000fc80008000000 */
[----:B------:R-:W-:Y:S01]  /*2800*/  ULEA UR5, UR6, UR4, 0x3 ;  /* 0x0000000406057291 */ /* 0x000fe2000f8e18ff */
[----:B-1----:R-:W-:-:S04]  /*2810*/  LOP3.LUT R2, R17, UR7, RZ, 0x3c, !PT ;  /* 0x0000000711027c12 */ /* 0x002fc8000f8e3cff */
[----:B------:R-:W-:-:S04]  /*2820*/  SHF.L.U32 R3, R2, 0x1f, RZ ;  /* 0x0000001f02037819 */ /* 0x000fc800000006ff */
[----:B------:R-:W1:Y:S02]  /*2830*/  SYNCS.PHASECHK.TRANS64.TRYWAIT P0, [UR5], R3 ;  /* 0x00000003ff0075a7 */ /* 0x000e640008001105 */
[----:B-1----:R-:W-:Y:S05]  /*2840*/  @!P0 BRA `(.L_x_44) ;  /* 0x0000005800588947 */ /* 0x002fea0003800000 */
.L_x_141:
[----:B------:R-:W-:-:S04]  /*2850*/  UIADD3 UR6, UPT, UPT, UR6, 0x1, URZ ;  /* 0x0000000106067890 */ /* 0x000fc8000fffe0ff */
[----:B------:R-:W-:-:S04]  /*2860*/  UISETP.NE.AND UP0, UPT, UR6, 0x5, UPT ;  /* 0x000000050600788c */ /* 0x000fc8000bf05270 */
[----:B------:R-:W-:Y:S02]  /*2870*/  USEL UR7, URZ, 0x1, UP0 ;  /* 0x00000001ff077887 */ /* 0x000fe40008000000 */
[----:B------:R-:W-:-:S04]  /*2880*/  USEL UR6, UR6, URZ, UP0 ;  /* 0x000000ff06067287 */ /* 0x000fc80008000000 */
[----:B------:R-:W-:Y:S01]  /*2890*/  ULEA UR5, UR6, UR4, 0x3 ;  /* 0x0000000406057291 */ /* 0x000fe2000f8e18ff */
[----:B------:R-:W-:-:S04]  /*28a0*/  LOP3.LUT R2, R2, UR7, RZ, 0x3c, !PT ;  /* 0x0000000702027c12 */ /* 0x000fc8000f8e3cff */
[----:B-1----:R-:W-:-:S04]  /*28b0*/  SHF.L.U32 R3, R2, 0x1f, RZ ;  /* 0x0000001f02037819 */ /* 0x002fc800000006ff */
[----:B------:R-:W1:Y:S02]  /*28c0*/  SYNCS.PHASECHK.TRANS64.TRYWAIT P0, [UR5], R3 ;  /* 0x00000003ff0075a7 */ /* 0x000e640008001105 */
[----:B-1----:R-:W-:Y:S05]  /*28d0*/  @!P0 BRA `(.L_x_45) ;  /* 0x00000058004c8947 */ /* 0x002fea0003800000 */
.L_x_143:
        /* <DEDUP_REMOVED lines=9> */
.L_x_145:
[----:B------:R-:W-:-:S04]  /*2970*/  UIADD3 UR6, UPT, UPT, UR6, 0x1, URZ ;  /* 0x0000000106067890 */ /* 0x000fc8000fffe0ff */
[----:B------:R-:W-:-:S04]  /*2980*/  UISETP.NE.AND UP0, UPT, UR6, 0x5, UPT ;  /* 0x000000050600788c */ /* 0x000fc8000bf05270 */
[----:B------:R-:W-:Y:S02]  /*2990*/  USEL UR5, URZ, 0x1, UP0 ;  /* 0x00000001ff057887 */ /* 0x000fe40008000000 */
[----:B------:R-:W-:-:S04]  /*29a0*/  USEL UR6, UR6, URZ, UP0 ;  /* 0x000000ff06067287 */ /* 0x000fc80008000000 */
[----:B------:R-:W-:Y:S01]  /*29b0*/  ULEA UR6, UR6, UR4, 0x3 ;  /* 0x0000000406067291 */ /* 0x000fe2000f8e18ff */
[----:B------:R-:W-:-:S04]  /*29c0*/  LOP3.LUT R2, R2, UR5, RZ, 0x3c, !PT ;  /* 0x0000000502027c12 */ /* 0x000fc8000f8e3cff */
[----:B------:R-:W-:Y:S01]  /*29d0*/  SHF.L.U32 R2, R2, 0x1f, RZ ;  /* 0x0000001f02027819 */ /* 0x000fe200000006ff */
[----:B-1-3--:R-:W-:-:S07]  /*29e0*/  IMAD.U32 R0, RZ, RZ, UR6 ;  /* 0x00000006ff007e24 */ /* 0x00afce000f8e00ff */
.L_x_47:
[----:B-1----:R1:W2:Y:S02]  /*29f0*/  SYNCS.PHASECHK.TRANS64.TRYWAIT P0, [R0+URZ], R2 ;  /* 0x00000002000075a7 */ /* 0x0022a400080011ff */
[----:B--2---:R-:W-:Y:S05]  /*2a00*/  @!P0 NANOSLEEP.SYNCS 0x989680 ;  /* 0x009896800000895d */ /* 0x004fea0003900000 */
[----:B------:R-:W2:Y:S02]  /*2a10*/  @!P0 SYNCS.PHASECHK.TRANS64 P0, [R0+URZ], R2 ;  /* 0x00000002000085a7 */ /* 0x000ea400080010ff */
[----:B--2---:R-:W-:Y:S05]  /*2a20*/  @P0 EXIT ;  /* 0x000000000000094d */ /* 0x004fea0003800000 */
[----:B------:R-:W-:Y:S05]  /*2a30*/  BRA `(.L_x_47) ;  /* 0xfffffffc00ec7947 */ /* 0x000fea000383ffff */
.L_x_22:
[----:B------:R-:W-:-:S04]  /*2a40*/  UISETP.NE.AND UP1, UPT, UR37, URZ, UPT ;  /* 0x000000ff2500728c */ /* 0x000fc8000bf25270 */
[----:B------:R-:W-:-:S09]  /*2a50*/  UISETP.NE.OR UP1, UPT, UR10, 0x1, UP1 ;  /* 0x000000010a00788c */ /* 0x000fd20008f25670 */
[----:B------:R-:W-:Y:S05]  /*2a60*/  BRA.U UP1, `(.L_x_48) ;  /* 0x00000005014c7547 */ /* 0x000fea000b800000 */
[----:B------:R-:W-:Y:S01]  /*2a70*/  HFMA2 R11, -RZ, RZ, 0, 0 ;  /* 0x00000000ff0b7431 */ /* 0x000fe200000001ff */
[----:B------:R-:W-:Y:S01]  /*2a80*/  ISETP.GE.U32.AND P2, PT, R10, 0x2, PT ;  /* 0x000000020a00780c */ /* 0x000fe20003f46070 */
[----:B------:R-:W-:Y:S01]  /*2a90*/  IMAD.MOV.U32 R12, RZ, RZ, 0x1 ;  /* 0x00000001ff0c7424 */ /* 0x000fe200078e00ff */
[----:B------:R-:W-:Y:S01]  /*2aa0*/  CS2R R8, SRZ ;  /* 0x0000000000087805 */ /* 0x000fe2000001ff00 */
[----:B------:R-:W-:Y:S01]  /*2ab0*/  IMAD.MOV.U32 R3, RZ, RZ, RZ ;  /* 0x000000ffff037224 */ /* 0x000fe200078e00ff */
[----:B------:R-:W-:Y:S01]  /*2ac0*/  UMOV UR4, 0x400 ;  /* 0x0000040000047882 */ /* 0x000fe20000000000 */
[----:B------:R-:W-:Y:S01]  /*2ad0*/  UMOV UR6, URZ ;  /* 0x000000ff00067c82 */ /* 0x000fe20008000000 */
[----:B------:R-:W-:-:S12]  /*2ae0*/  ULEA UR37, UR37, UR4, 0x18 ;  /* 0x0000000425257291 */ /* 0x000fd8000f8ec0ff */
.L_x_52:
[----:B------:R-:W-:Y:S02]  /*2af0*/  LEA R0, R3, UR37, 0x3 ;  /* 0x0000002503007c11 */ /* 0x000fe4000f8e18ff */
[----:B------:R-:W-:-:S03]  /*2b00*/  SHF.L.U32 R4, R8, 0x1f, RZ ;  /* 0x0000001f08047819 */ /* 0x000fc600000006ff */
[----:B------:R-:W-:Y:S01]  /*2b10*/  VIADD R5, R0, 0x100 ;  /* 0x0000010000057836 */ /* 0x000fe20000000000 */
[----:B------:R-:W1:Y:S02]  /*2b20*/  SYNCS.PHASECHK.TRANS64.TRYWAIT P0, [R0+URZ+0xf0], R4 ;  /* 0x0000f004000075a7 */ /* 0x000e6400080011ff */
[----:B-1----:R-:W-:Y:S05]  /*2b30*/  @!P0 BRA `(.L_x_49) ;  /* 0x0000005400e48947 */ /* 0x002fea0003800000 */
.L_x_146:
[----:B------:R-:W-:Y:S01]  /*2b40*/  ULEA UR5, UR6, UR37, 0x3 ;  /* 0x0000002506057291 */ /* 0x000fe2000f8e18ff */
[----:B-1----:R-:W-:Y:S01]  /*2b50*/  PRMT R0, RZ, 0x654, R5 ;  /* 0x00000654ff007816 */ /* 0x002fe20000000005 */
[----:B------:R-:W-:Y:S01]  /*2b60*/  @!P2 IMAD.MOV.U32 R4, RZ, RZ, 0x10 ;  /* 0x00000010ff04a424 */ /* 0x000fe200078e00ff */
[----:B------:R-:W-:Y:S01]  /*2b70*/  SHF.L.U32 R5, R12, 0x1f, RZ ;  /* 0x0000001f0c057819 */ /* 0x000fe200000006ff */
[----:B------:R-:W-:Y:S01]  /*2b80*/  UIADD3 UR4, UPT, UPT, UR5, 0x90, URZ ;  /* 0x0000009005047890 */ /* 0x000fe2000fffe0ff */
[----:B------:R1:W-:Y:S05]  /*2b90*/  SYNCS.ARRIVE.TRANS64.RED.A1T0 RZ, [R0+URZ], RZ ;  /* 0x000000ff00ff79a7 */ /* 0x0003ea00081004ff */
[----:B------:R-:W-:Y:S01]  /*2ba0*/  IMAD.U32 R6, RZ, RZ, UR4 ;  /* 0x00000004ff067e24 */ /* 0x000fe2000f8e00ff */
[----:B------:R-:W2:Y:S04]  /*2bb0*/  SYNCS.PHASECHK.TRANS64.TRYWAIT P0, [UR5+0xa0], R5 ;  /* 0x0000a005ff0075a7 */ /* 0x000ea80008001105 */
[----:B------:R-:W-:Y:S01]  /*2bc0*/  PRMT R6, R10, 0x654, R6 ;  /* 0x000006540a067816 */ /* 0x000fe20000000006 */
[----:B-12---:R-:W-:Y:S06]  /*2bd0*/  @!P0 BRA `(.L_x_50) ;  /* 0x0000005400d08947 */ /* 0x006fec0003800000 */
.L_x_148:
[----:B------:R-:W-:Y:S01]  /*2be0*/  ULEA UR4, UR6, UR37, 0x4 ;  /* 0x0000002506047291 */ /* 0x000fe2000f8e20ff */
[----:B------:R-:W-:Y:S01]  /*2bf0*/  SEL R2, R6, R2, !P2 ;  /* 0x0000000206027207 */ /* 0x000fe20005000000 */
[----:B------:R-:W-:Y:S01]  /*2c00*/  UIADD3 UR5, UPT, UPT, UR5, 0x90, URZ ;  /* 0x0000009005057890 */ /* 0x000fe2000fffe0ff */
[----:B-1----:R-:W-:Y:S01]  /*2c10*/  LEA R0, R11, UR37, 0x3 ;  /* 0x000000250b007c11 */ /* 0x002fe2000f8e18ff */
[----:B------:R-:W-:Y:S01]  /*2c20*/  UIADD3 UR4, UPT, UPT, UR4, 0x120, URZ ;  /* 0x0000012004047890 */ /* 0x000fe2000fffe0ff */
[----:B------:R1:W-:Y:S01]  /*2c30*/  @!P2 SYNCS.ARRIVE.TRANS64.RED RZ, [R2+URZ], R4 ;  /* 0x0000000402ffa9a7 */ /* 0x0003e200080004ff */
[----:B------:R-:W-:Y:S01]  /*2c40*/  UIADD3 UR6, UPT, UPT, UR6, 0x1, URZ ;  /* 0x0000000106067890 */ /* 0x000fe2000fffe0ff */
[----:B------:R-:W-:-:S03]  /*2c50*/  VIADD R3, R3, 0x1 ;  /* 0x0000000103037836 */ /* 0x000fc60000000000 */
[----:B------:R-:W-:Y:S02]  /*2c60*/  UISETP.NE.AND UP0, UPT, UR6, 0x2, UPT ;  /* 0x000000020600788c */ /* 0x000fe4000bf05270 */
[----:B------:R-:W-:Y:S01]  /*2c70*/  ISETP.NE.AND P0, PT, R3, 0x2, PT ;  /* 0x000000020300780c */ /* 0x000fe20003f05270 */
[----:B------:R-:W-:Y:S06]  /*2c80*/  UGETNEXTWORKID.BROADCAST [UR4], [UR5] ;  /* 0x00000000040073ca */ /* 0x000fec0008000100 */
[----:B------:R-:W-:Y:S02]  /*2c90*/  USEL UR4, URZ, 0x1, UP0 ;  /* 0x00000001ff047887 */ /* 0x000fe40008000000 */
[----:B------:R-:W-:-:S04]  /*2ca0*/  USEL UR6, UR6, URZ, UP0 ;  /* 0x000000ff06067287 */ /* 0x000fc80008000000 */
[----:B------:R-:W-:Y:S02]  /*2cb0*/  LOP3.LUT R12, R12, UR4, RZ, 0x3c, !PT ;  /* 0x000000040c0c7c12 */ /* 0x000fe4000f8e3cff */
[----:B-1----:R-:W-:-:S04]  /*2cc0*/  SHF.L.U32 R4, R9, 0x1f, RZ ;  /* 0x0000001f09047819 */ /* 0x002fc800000006ff */
[----:B------:R-:W1:Y:S02]  /*2cd0*/  SYNCS.PHASECHK.TRANS64.TRYWAIT P1, [R0+URZ+0x90], R4 ;  /* 0x00009004000075a7 */ /* 0x000e6400080211ff */
[----:B-1----:R-:W-:Y:S05]  /*2ce0*/  @!P1 BRA `(.L_x_51) ;  /* 0x0000005400a49947 */ /* 0x002fea0003800000 */
.L_x_149:
[----:B-1----:R-:W-:Y:S01]  /*2cf0*/  LEA R4, R11, UR37, 0x4 ;  /* 0x000000250b047c11 */ /* 0x002fe2000f8e20ff */
[----:B------:R-:W-:Y:S01]  /*2d00*/  VIADD R0, R0, 0xa0 ;  /* 0x000000a000007836 */ /* 0x000fe20000000000 */
[----:B------:R-:W-:Y:S01]  /*2d10*/  SEL R3, R3, RZ, P0 ;  /* 0x000000ff03037207 */ /* 0x000fe20000000000 */
[----:B------:R-:W-:-:S03]  /*2d20*/  VIADD R11, R11, 0x1 ;  /* 0x000000010b0b7836 */ /* 0x000fc60000000000 */
[----:B------:R-:W1:Y:S01]  /*2d30*/  LDS.128 R4, [R4+0x120] ;  /* 0x0001200004047984 */ /* 0x000e620000000c00 */
[----:B------:R-:W-:Y:S02]  /*2d40*/  PRMT R0, RZ, 0x654, R0 ;  /* 0x00000654ff007816 */ /* 0x000fe40000000000 */
[C---:B------:R-:W-:Y:S01]  /*2d50*/  ISETP.NE.AND P1, PT, R11.reuse, 0x2, PT ;  /* 0x000000020b00780c */ /* 0x040fe20003f25270 */
[----:B------:R-:W-:Y:S01]  /*2d60*/  @!PT LDS RZ, [RZ] ;  /* 0x00000000fffff984 */ /* 0x000fe20000000800 */
[----:B------:R-:W-:Y:S01]  /*2d70*/  @!PT LDS RZ, [RZ] ;  /* 0x00000000fffff984 */ /* 0x000fe20000000800 */
[----:B------:R-:W-:Y:S01]  /*2d80*/  @!PT LDS RZ, [RZ] ;  /* 0x00000000fffff984 */ /* 0x000fe20000000800 */
[----:B------:R-:W-:Y:S01]  /*2d90*/  @!PT LDS RZ, [RZ] ;  /* 0x00000000fffff984 */ /* 0x000fe20000000800 */
[----:B------:R2:W-:Y:S06]  /*2da0*/  MEMBAR.ALL.CTA ;  /* 0x0000000000007992 */ /* 0x0005ec0000008000 */
[----:B--2---:R-:W2:Y:S01]  /*2db0*/  FENCE.VIEW.ASYNC.S ;  /* 0x00000000000073c6 */ /* 0x004ea20000000000 */
[----:B------:R-:W-:Y:S01]  /*2dc0*/  SEL R11, R11, RZ, P1 ;  /* 0x000000ff0b0b7207 */ /* 0x000fe20000800000 */
[----:B--2---:R2:W-:Y:S01]  /*2dd0*/  SYNCS.ARRIVE.TRANS64.RED.A1T0 RZ, [R0+URZ], RZ ;  /* 0x000000ff00ff79a7 */ /* 0x0045e200081004ff */
[----:B-1----:R-:W-:-:S02]  /*2de0*/  LOP3.LUT P3, RZ, R6, 0x1, RZ, 0xc0, !PT ;  /* 0x0000000106ff7812 */ /* 0x002fc4000786c0ff */
[----:B------:R-:W-:-:S04]  /*2df0*/  SEL R4, RZ, 0x1, P1 ;  /* 0x00000001ff047807 */ /* 0x000fc80000800000 */
[----:B------:R-:W-:Y:S02]  /*2e00*/  LOP3.LUT R9, R9, R4, RZ, 0x3c, !PT ;  /* 0x0000000409097212 */ /* 0x000fe400078e3cff */
[----:B--2---:R-:W-:-:S04]  /*2e10*/  SEL R0, RZ, 0x1, P0 ;  /* 0x00000001ff007807 */ /* 0x004fc80000000000 */
[----:B------:R-:W-:Y:S01]  /*2e20*/  LOP3.LUT R8, R8, R0, RZ, 0x3c, !PT ;  /* 0x0000000008087212 */ /* 0x000fe200078e3cff */
[----:B------:R-:W-:Y:S06]  /*2e30*/  @P3 BRA `(.L_x_52) ;  /* 0xfffffffc002c3947 */ /* 0x000fec000383ffff */
[----:B------:R-:W-:Y:S01]  /*2e40*/  ULEA UR5, UR6, UR37, 0x3 ;  /* 0x0000002506057291 */ /* 0x000fe2000f8e18ff */
[----:B------:R-:W-:-:S08]  /*2e50*/  SHF.L.U32 R2, R12, 0x1f, RZ ;  /* 0x0000001f0c027819 */ /* 0x000fd000000006ff */
[----:B------:R-:W1:Y:S02]  /*2e60*/  SYNCS.PHASECHK.TRANS64 P0, [UR5+0xa0], R2 ;  /* 0x0000a002ff0075a7 */ /* 0x000e640008001005 */
[----:B-1----:R-:W-:Y:S05]  /*2e70*/  @P0 BRA `(.L_x_53) ;  /* 0x0000000000080947 */ /* 0x002fea0003800000 */
[----:B------:R-:W1:Y:S02]  /*2e80*/  SYNCS.PHASECHK.TRANS64.TRYWAIT P0, [UR5+0xa0], R2 ;  /* 0x0000a002ff0075a7 */ /* 0x000e640008001105 */
[----:B-1----:R-:W-:Y:S05]  /*2e90*/  @!P0 BRA `(.L_x_54) ;  /* 0x00000054004c8947 */ /* 0x002fea0003800000 */
.L_x_53:
[----:B------:R-:W-:-:S04]  /*2ea0*/  UIADD3 UR4, UPT, UPT, UR6, 0x1, URZ ;  /* 0x0000000106047890 */ /* 0x000fc8000fffe0ff */
[----:B------:R-:W-:-:S04]  /*2eb0*/  UISETP.NE.AND UP0, UPT, UR4, 0x2, UPT ;  /* 0x000000020400788c */ /* 0x000fc8000bf05270 */
[----:B------:R-:W-:Y:S02]  /*2ec0*/  USEL UR7, URZ, 0x1, UP0 ;  /* 0x00000001ff077887 */ /* 0x000fe40008000000 */
[----:B------:R-:W-:-:S04]  /*2ed0*/  USEL UR4, UR4, URZ, UP0 ;  /* 0x000000ff04047287 */ /* 0x000fc80008000000 */
[----:B------:R-:W-:Y:S01]  /*2ee0*/  ULEA UR4, UR4, UR37, 0x3 ;  /* 0x0000002504047291 */ /* 0x000fe2000f8e18ff */
[----:B-1----:R-:W-:-:S04]  /*2ef0*/  LOP3.LUT R2, R12, UR7, RZ, 0x3c, !PT ;  /* 0x000000070c027c12 */ /* 0x002fc8000f8e3cff */
[----:B------:R-:W-:-:S04]  /*2f00*/  SHF.L.U32 R0, R2, 0x1f, RZ ;  /* 0x0000001f02007819 */ /* 0x000fc800000006ff */
[----:B------:R-:W1:Y:S02]  /*2f10*/  SYNCS.PHASECHK.TRANS64 P0, [UR4+0xa0], R0 ;  /* 0x0000a000ff0075a7 */ /* 0x000e640008001004 */
[----:B-1----:R-:W-:Y:S05]  /*2f20*/  @P0 EXIT ;  /* 0x000000000000094d */ /* 0x002fea0003800000 */
[----:B------:R-:W-:Y:S02]  /*2f30*/  SHF.L.U32 R2, R2, 0x1f, RZ ;  /* 0x0000001f02027819 */ /* 0x000fe400000006ff */
[----:B------:R-:W-:-:S07]  /*2f40*/  MOV R0, UR4 ;  /* 0x0000000400007c02 */ /* 0x000fce0008000f00 */
.L_x_55:
[----:B-1----:R1:W2:Y:S02]  /*2f50*/  SYNCS.PHASECHK.TRANS64.TRYWAIT P0, [R0+URZ+0xa0], R2 ;  /* 0x0000a002000075a7 */ /* 0x0022a400080011ff */
[----:B--2---:R-:W-:Y:S05]  /*2f60*/  @!P0 NANOSLEEP.SYNCS 0x989680 ;  /* 0x009896800000895d */ /* 0x004fea0003900000 */
[----:B------:R-:W2:Y:S02]  /*2f70*/  @!P0 SYNCS.PHASECHK.TRANS64 P0, [R0+URZ+0xa0], R2 ;  /* 0x0000a002000085a7 */ /* 0x000ea400080010ff */
[----:B--2---:R-:W-:Y:S05]  /*2f80*/  @P0 EXIT ;  /* 0x000000000000094d */ /* 0x004fea0003800000 */
[----:B------:R-:W-:Y:S05]  /*2f90*/  BRA `(.L_x_55) ;  /* 0xfffffffc00ec7947 */ /* 0x000fea000383ffff */
.L_x_48:
[----:B------:R-:W-:Y:S05]  /*2fa0*/  BRA.U UP4, `(.L_x_56) ;  /* 0x0000001504487547 */ /* 0x000fea000b800000 */
[----:B------:R-:W-:Y:S01]  /*2fb0*/  UMOV UR6, 0x40 ;  /* 0x0000004000067882 */ /* 0x000fe20000000000 */
[----:B------:R-:W-:Y:S01]  /*2fc0*/  NOP ;  /* 0x0000000000007918 */ /* 0x000fe20000000000 */
[----:B------:R-:W-:Y:S01]  /*2fd0*/  ULEA UR6, UR37, UR6, 0x18 ;  /* 0x0000000625067291 */ /* 0x000fe2000f8ec0ff */
[----:B------:R-:W-:Y:S02]  /*2fe0*/  UMOV UR7, 0x400 ;  /* 0x0000040000077882 */ /* 0x000fe40000000000 */
[----:B------:R-:W-:-:S06]  /*2ff0*/  ULEA UR37, UR37, UR7, 0x18 ;  /* 0x0000000725257291 */ /* 0x000fcc000f8ec0ff */
[----:B------:R-:W1:Y:S02]  /*3000*/  LDS.U8 R2, [UR6+0x1c] ;  /* 0x00001c06ff027984 */ /* 0x000e640008000000 */
[----:B-1----:R-:W-:-:S13]  /*3010*/  ISETP.NE.AND P0, PT, R2, RZ, PT ;  /* 0x000000ff0200720c */ /* 0x002fda0003f05270 */
[----:B------:R-:W-:Y:S05]  /*3020*/  @P0 BRA `(.L_x_57) ;  /* 0x0000000400080947 */ /* 0x000fea0003800000 */
[----:B------:R-:W-:Y:S02]  /*3030*/  UISETP.NE.U32.AND UP0, UPT, UR5, 0x1, UPT ;  /* 0x000000010500788c */ /* 0x000fe4000bf05070 */
[----:B------:R-:W-:-:S07]  /*3040*/  UIADD3 UR8, UPT, UPT, UR6, 0x8, URZ ;  /* 0x0000000806087890 */ /* 0x000fce000fffe0ff */
[----:B------:R-:W-:Y:S05]  /*3050*/  BRA.U !UP0, `(.L_x_58) ;  /* 0x00000001089c7547 */ /* 0x000fea000b800000 */
[----:B------:R-:W-:Y:S01]  /*3060*/  ELECT P0, URZ, PT ;  /* 0x0000000000ff782f */ /* 0x000fe20003800000 */
[----:B------:R-:W-:-:S12]  /*3070*/  BSSY B0, `(.L_x_58) ;  /* 0x0000025000007945 */ /* 0x000fd80003800000 */
[----:B------:R-:W-:Y:S05]  /*3080*/  @!P0 BRA `(.L_x_59) ;  /* 0x00000000008c8947 */ /* 0x000fea0003800000 */
[----:B------:R-:W-:-:S05]  /*3090*/  UMOV UR7, 0x10 ;  /* 0x0000001000077882 */ /* 0x000fca0000000000 */
[----:B------:R-:W-:Y:S04]  /*30a0*/  DEPBAR.LE SB1, 0x36 ;  /* 0x00009d800000791a */ /* 0x000fe80000000000 */
[----:B------:R-:W1:Y:S02]  /*30b0*/  UTCATOMSWS.2CTA.FIND_AND_SET.ALIGN UP1, UR7, UR7 ;  /* 0x00000007000775e3 */ /* 0x000e640008220800 */
[----:B-1----:R-:W-:Y:S01]  /*30c0*/  MOV R10, UR7 ;  /* 0x00000007000a7c02 */ /* 0x002fe20008000f00 */
[----:B------:R-:W-:Y:S06]  /*30d0*/  BRA.U UP1, `(.L_x_60) ;  /* 0x0000000101187547 */ /* 0x000fec000b800000 */
.L_x_61:
[----:B------:R-:W-:Y:S05]  /*30e0*/  NANOSLEEP 0x64 ;  /* 0x000000640000795d */ /* 0x000fea0003800000 */
[----:B------:R-:W-:-:S05]  /*30f0*/  UMOV UR7, 0x10 ;  /* 0x0000001000077882 */ /* 0x000fca0000000000 */
[----:B------:R-:W-:Y:S04]  /*3100*/  DEPBAR.LE SB1, 0x36 ;  /* 0x00009d800000791a */ /* 0x000fe80000000000 */
[----:B------:R-:W1:Y:S02]  /*3110*/  UTCATOMSWS.2CTA.FIND_AND_SET.ALIGN UP1, UR7, UR7 ;  /* 0x00000007000775e3 */ /* 0x000e640008220800 */
[----:B-1----:R-:W-:Y:S01]  /*3120*/  MOV R10, UR7 ;  /* 0x00000007000a7c02 */ /* 0x002fe20008000f00 */
[----:B------:R-:W-:Y:S05]  /*3130*/  BRA.U !UP1, `(.L_x_61) ;  /* 0xfffffffd09e87547 */ /* 0x000fea000b83ffff */
.L_x_60:
[----:B------:R-:W1:Y:S01]  /*3140*/  LDS R5, [UR6+0x10] ;  /* 0x00001006ff057984 */ /* 0x000e620008000800 */
[----:B------:R-:W-:Y:S01]  /*3150*/  IMAD.U32 R3, RZ, RZ, UR37 ;  /* 0x00000025ff037e24 */ /* 0x000fe2000f8e00ff */
[----:B------:R-:W-:-:S03]  /*3160*/  MOV R2, UR4 ;  /* 0x0000000400027c02 */ /* 0x000fc60008000f00 */
[----:B------:R-:W-:Y:S01]  /*3170*/  VIADD R3, R3, 0x140 ;  /* 0x0000014003037836 */ /* 0x000fe20000000000 */
[----:B-1----:R-:W-:-:S04]  /*3180*/  SHF.L.U32 R5, R5, 0x1f, RZ ;  /* 0x0000001f05057819 */ /* 0x002fc800000006ff */
[----:B------:R-:W1:Y:S02]  /*3190*/  SYNCS.PHASECHK.TRANS64.TRYWAIT P0, [UR6+0x8], R5 ;  /* 0x00000805ff0075a7 */ /* 0x000e640008001106 */
[----:B-1----:R-:W-:Y:S05]  /*31a0*/  @P0 BRA `(.L_x_62) ;  /* 0x0000000000080947 */ /* 0x002fea0003800000 */
[----:B------:R-:W1:Y:S02]  /*31b0*/  SYNCS.PHASECHK.TRANS64.TRYWAIT P0, [UR6+0x8], R5 ;  /* 0x00000805ff0075a7 */ /* 0x000e640008001106 */
[----:B-1----:R-:W-:Y:S05]  /*31c0*/  @!P0 BRA `(.L_x_63) ;  /* 0x0000005000988947 */ /* 0x002fea0003800000 */
.L_x_62:
[----:B-1----:R-:W-:Y:S01]  /*31d0*/  HFMA2 R4, -RZ, RZ, 0, 5.9604644775390625e-08 ;  /* 0x00000001ff047431 */ /* 0x002fe200000001ff */
[----:B------:R-:W-:Y:S01]  /*31e0*/  UPRMT UR7, UR4, 0x654, UR8 ;  /* 0x0000065404077896 */ /* 0x000fe20008000008 */
[----:B------:R-:W-:Y:S01]  /*31f0*/  IMAD.MOV.U32 R7, RZ, RZ, 0xffff ;  /* 0x0000ffffff077424 */ /* 0x000fe200078e00ff */
[----:B------:R-:W-:Y:S01]  /*3200*/  PRMT R2, R2, 0x654, R3 ;  /* 0x0000065402027816 */ /* 0x000fe20000000003 */
[----:B------:R-:W-:Y:S02]  /*3210*/  IMAD.MOV.U32 R5, RZ, RZ, 0x4 ;  /* 0x00000004ff057424 */ /* 0x000fe400078e00ff */
[----:B------:R-:W-:Y:S01]  /*3220*/  IMAD.SHL.U32 R9, R10, 0x20, RZ ;  /* 0x000000200a097824 */ /* 0x000fe200078e00ff */
[----:B------:R-:W-:Y:S02]  /*3230*/  MOV R3, UR7 ;  /* 0x0000000700037c02 */ /* 0x000fe40008000f00 */
[-C--:B------:R-:W-:Y:S01]  /*3240*/  SHF.L.U32 R7, R7, R10.reuse, RZ ;  /* 0x0000000a07077219 */ /* 0x080fe200000006ff */
[----:B------:R1:W-:Y:S01]  /*3250*/  SYNCS.ARRIVE.TRANS64.RED RZ, [UR7], R5 ;  /* 0x00000005ffff79a7 */ /* 0x0003e20008000407 */
[----:B------:R-:W-:Y:S01]  /*3260*/  SHF.L.U32 R6, R4, R10, RZ ;  /* 0x0000000a04067219 */ /* 0x000fe200000006ff */
[----:B------:R1:W-:Y:S04]  /*3270*/  STS [UR37+0x140], R9 ;  /* 0x00014009ff007988 */ /* 0x0003e80008000825 */
[----:B------:R1:W-:Y:S04]  /*3280*/  STAS [R2.64], R10 ;  /* 0x0000000a02007dbd */ /* 0x0003e8000c0008ff */
[----:B------:R1:W-:Y:S04]  /*3290*/  ATOMS.OR RZ, [UR6+0x14], R7 ;  /* 0x00001407ffff798c */ /* 0x0003e8000b000006 */
[----:B------:R1:W-:Y:S04]  /*32a0*/  ATOMS.OR RZ, [UR6+0x18], R6 ;  /* 0x00001806ffff798c */ /* 0x0003e8000b000006 */
[----:B------:R1:W-:Y:S02]  /*32b0*/  ATOMS.XOR RZ, [UR6+0x10], R4 ;  /* 0x00001004ffff798c */ /* 0x0003e4000b800006 */
.L_x_59:
[----:B------:R-:W-:Y:S05]  /*32c0*/  BSYNC B0 ;  /* 0x0000000000007941 */ /* 0x000fea0003800000 */
.L_x_58:
[----:B------:R-:W-:Y:S05]  /*32d0*/  BRA.U UP0, `(.L_x_64) ;  /* 0x00000001006c7547 */ /* 0x000fea000b800000 */
[----:B------:R-:W-:-:S03]  /*32e0*/  UMOV UR7, 0xffffffff ;  /* 0xffffffff00077882 */ /* 0x000fc60000000000 */
[----:B------:R-:W-:Y:S05]  /*32f0*/  BRA.DIV UR7, `(.L_x_65) ;  /* 0x0000005207647947 */ /* 0x000fea000b800000 */
[----:B------:R-:W-:-:S13]  /*3300*/  ELECT P6, URZ, PT ;  /* 0x0000000000ff782f */ /* 0x000fda00038c0000 */
.L_x_153:
[----:B------:R-:W-:Y:S05]  /*3310*/  @!P6 BRA `(.L_x_64) ;  /* 0x00000000005ce947 */ /* 0x000fea0003800000 */
[----:B-1----:R-:W1:Y:S02]  /*3320*/  LDS R3, [UR6+0x10] ;  /* 0x00001006ff037984 */ /* 0x002e640008000800 */
[----:B-1----:R-:W-:-:S04]  /*3330*/  SHF.L.U32 R3, R3, 0x1f, RZ ;  /* 0x0000001f03037819 */ /* 0x002fc800000006ff */
[----:B------:R-:W1:Y:S02]  /*3340*/  SYNCS.PHASECHK.TRANS64.TRYWAIT P0, [UR6+0x8], R3 ;  /* 0x00000803ff0075a7 */ /* 0x000e640008001106 */
[----:B-1----:R-:W-:Y:S05]  /*3350*/  @P0 BRA `(.L_x_66) ;  /* 0x0000000000080947 */ /* 0x002fea0003800000 */
[----:B------:R-:W1:Y:S02]  /*3360*/  SYNCS.PHASECHK.TRANS64.TRYWAIT P0, [UR6+0x8], R3 ;  /* 0x00000803ff0075a7 */ /* 0x000e640008001106 */
[----:B-1----:R-:W-:Y:S05]  /*3370*/  @!P0 BRA `(.L_x_67) ;  /* 0x0000005000648947 */ /* 0x002fea0003800000 */
.L_x_66:
[----:B------:R-:W2:Y:S01]  /*3380*/  LDS R5, [UR37+0x140] ;  /* 0x00014025ff057984 */ /* 0x000ea20008000800 */
[----:B-1----:R-:W-:Y:S02]  /*3390*/  HFMA2 R2, -RZ, RZ, 0, 5.9604644775390625e-08 ;  /* 0x00000001ff027431 */ /* 0x002fe400000001ff */
[----:B------:R-:W-:Y:S01]  /*33a0*/  IMAD.MOV.U32 R3, RZ, RZ, 0xffff ;  /* 0x0000ffffff037424 */ /* 0x000fe200078e00ff */
[----:B------:R-:W-:Y:S01]  /*33b0*/  UPRMT UR7, UR4, 0x654, UR8 ;  /* 0x0000065404077896 */ /* 0x000fe20008000008 */
[----:B--2---:R-:W-:-:S03]  /*33c0*/  IMAD.SHL.U32 R4, R5, 0x20, RZ ;  /* 0x0000002005047824 */ /* 0x004fc600078e00ff */
[-C--:B------:R-:W-:Y:S02]  /*33d0*/  SHF.L.U32 R3, R3, R5.reuse, RZ ;  /* 0x0000000503037219 */ /* 0x080fe400000006ff */
[----:B------:R-:W-:Y:S01]  /*33e0*/  SHF.L.U32 R5, R2, R5, RZ ;  /* 0x0000000502057219 */ /* 0x000fe200000006ff */
[----:B------:R2:W-:Y:S04]  /*33f0*/  STS [UR37+0x140], R4 ;  /* 0x00014004ff007988 */ /* 0x0005e80008000825 */
[----:B------:R2:W-:Y:S04]  /*3400*/  ATOMS.OR RZ, [UR6+0x14], R3 ;  /* 0x00001403ffff798c */ /* 0x0005e8000b000006 */
[----:B------:R2:W-:Y:S01]  /*3410*/  ATOMS.OR RZ, [UR6+0x18], R5 ;  /* 0x00001805ffff798c */ /* 0x0005e2000b000006 */
[----:B------:R-:W-:Y:S03]  /*3420*/  SYNCS.ARRIVE.TRANS64.RED.A1T0 RZ, [UR7], RZ ;  /* 0x000000ffffff79a7 */ /* 0x000fe60008100407 */
[----:B------:R2:W-:Y:S01]  /*3430*/  ATOMS.XOR RZ, [UR6+0x10], R2 ;  /* 0x00001002ffff798c */ /* 0x0005e2000b800006 */
[----:B------:R-:W-:Y:S05]  /*3440*/  BRA `(.L_x_64) ;  /* 0x0000000000107947 */ /* 0x000fea0003800000 */
.L_x_57:
[----:B------:R-:W-:-:S05]  /*3450*/  MOV R2, 0xffffffff ;  /* 0xffffffff00027802 */ /* 0x000fca0000000f00 */
[----:B------:R1:W-:Y:S02]  /*3460*/  STS [UR37+0x140], R2 ;  /* 0x00014002ff007988 */ /* 0x0003e40008000825 */
[----:B-1----:R-:W-:Y:S02]  /*3470*/  MOV R2, 0x3490 ;  /* 0x0000349000027802 */ /* 0x002fe40000000f00 */
[----:B-----5:R-:W-:Y:S05]  /*3480*/  CALL.REL.NOINC `($__internal_1_$__cuda_sm10x_tcgen05_guardrail_trap_phase_invalid_during_alloc) ;  /* 0x0000005400c47944 */ /* 0x020fea0003c00000 */
.L_x_64:
[----:B------:R-:W-:Y:S05]  /*3490*/  WARPSYNC.ALL ;  /* 0x0000000000007948 */ /* 0x000fea0003800000 */
[----:B------:R-:W3:Y:S01]  /*34a0*/  S2UR UR7, SR_CgaCtaId ;  /* 0x00000000000779c3 */ /* 0x000ee20000008800 */
[----:B------:R-:W-:Y:S01]  /*34b0*/  UMOV UR6, 0x400 ;  /* 0x0000040000067882 */ /* 0x000fe20000000000 */
[----:B------:R-:W-:-:S06]  /*34c0*/  NOP ;  /* 0x0000000000007918 */ /* 0x000fcc0000000000 */
[----:B------:R-:W-:Y:S06]  /*34d0*/  BAR.ARV 0x6, 0xa0 ;  /* 0x0182800000007b1d */ /* 0x000fec0000002000 */
[----:B------:R-:W4:Y:S01]  /*34e0*/  LDCU UR8, c[0x0][0x38c] ;  /* 0x00007180ff0877ac */ /* 0x000f220008000800 */
[----:B------:R-:W-:Y:S01]  /*34f0*/  LOP3.LUT R0, R0, 0xffff, RZ, 0xc0, !PT ;  /* 0x0000ffff00007812 */ /* 0x000fe200078ec0ff */
[----:B-1----:R-:W-:Y:S01]  /*3500*/  IMAD.MOV.U32 R9, RZ, RZ, 0x1 ;  /* 0x00000001ff097424 */ /* 0x002fe200078e00ff */
[----:B------:R-:W-:Y:S01]  /*3510*/  LOP3.LUT R8, R8, 0xffff, RZ, 0xc0, !PT ;  /* 0x0000ffff08087812 */ /* 0x000fe200078ec0ff */
[----:B------:R-:W-:Y:S01]  /*3520*/  UMOV UR19, URZ ;  /* 0x000000ff00137c82 */ /* 0x000fe20008000000 */
[----:B------:R-:W-:Y:S01]  /*3530*/  R2UR UR10, R0 ;  /* 0x00000000000a72ca */ /* 0x000fe200000e0000 */
[----:B------:R-:W-:Y:S01]  /*3540*/  UMOV UR18, URZ ;  /* 0x000000ff00127c82 */ /* 0x000fe20008000000 */
[----:B------:R-:W-:Y:S01]  /*3550*/  R2UR UR11, R8 ;  /* 0x00000000080b72ca */ /* 0x000fe200000e0000 */
[----:B------:R-:W-:Y:S01]  /*3560*/  IMAD.MOV.U32 R8, RZ, RZ, RZ ;  /* 0x000000ffff087224 */ /* 0x000fe200078e00ff */
[----:B------:R-:W-:Y:S01]  /*3570*/  UMOV UR17, URZ ;  /* 0x000000ff00117c82 */ /* 0x000fe20008000000 */
[----:B---3--:R-:W-:-:S02]  /*3580*/  ULEA UR7, UR7, UR6, 0x18 ;  /* 0x0000000607077291 */ /* 0x008fc4000f8ec0ff */
[----:B------:R-:W-:Y:S02]  /*3590*/  UISETP.NE.AND UP2, UPT, UR5, URZ, UPT ;  /* 0x000000ff0500728c */ /* 0x000fe4000bf45270 */
[----:B------:R-:W-:Y:S02]  /*35a0*/  UIADD3 UR12, UPT, UPT, UR7, 0x6400, URZ ;  /* 0x00006400070c7890 */ /* 0x000fe4000fffe0ff */
[----:B------:R-:W-:Y:S02]  /*35b0*/  UIADD3 UR13, UPT, UPT, UR7, 0x2e400, URZ ;  /* 0x0002e400070d7890 */ /* 0x000fe4000fffe0ff */
[----:B----4-:R-:W-:Y:S01]  /*35c0*/  UIADD3 UR8, UPT, UPT, UR8, 0x7f, URZ ;  /* 0x0000007f08087890 */ /* 0x010fe2000fffe0ff */
[----:B--2---:R-:W1:Y:S01]  /*35d0*/  LDS R2, [UR7+0x140] ;  /* 0x00014007ff027984 */ /* 0x004e620008000800 */
[----:B------:R-:W-:Y:S02]  /*35e0*/  USHF.R.U32.HI UR12, URZ, 0x4, UR12 ;  /* 0x00000004ff0c7899 */ /* 0x000fe4000801160c */
[----:B------:R-:W-:-:S02]  /*35f0*/  USHF.R.S32.HI UR6, URZ, 0x1f, UR8 ;  /* 0x0000001fff067899 */ /* 0x000fc40008011408 */
[----:B------:R-:W-:Y:S02]  /*3600*/  USHF.R.U32.HI UR13, URZ, 0x4, UR13 ;  /* 0x00000004ff0d7899 */ /* 0x000fe4000801160d */
[----:B------:R-:W-:Y:S02]  /*3610*/  ULEA.HI UR6, UR6, UR8, URZ, 0x7 ;  /* 0x0000000806067291 */ /* 0x000fe4000f8f38ff */
[----:B------:R-:W-:Y:S02]  /*3620*/  ULOP3.LUT UR12, UR12, 0x3fff, URZ, 0xc0, !UPT ;  /* 0x00003fff0c0c7892 */ /* 0x000fe4000f8ec0ff */
[----:B------:R-:W-:Y:S02]  /*3630*/  USHF.R.S32.HI UR6, URZ, 0x7, UR6 ;  /* 0x00000007ff067899 */ /* 0x000fe40008011406 */
[----:B------:R-:W-:Y:S02]  /*3640*/  ULOP3.LUT UR13, UR13, 0x3fff, URZ, 0xc0, !UPT ;  /* 0x00003fff0d0d7892 */ /* 0x000fe4000f8ec0ff */
[----:B------:R-:W-:Y:S01]  /*3650*/  UISETP.LT.AND UP0, UPT, UR6, 0x1, UPT ;  /* 0x000000010600788c */ /* 0x000fe2000bf01270 */
[----:B------:R-:W-:Y:S01]  /*3660*/  UMOV UR36, 0x0 ;  /* 0x0000000000247882 */ /* 0x000fe20000000000 */
        /* <DEDUP_REMOVED lines=9> */
[----:B------:R-:W-:-:S02]  /*3700*/  ULOP3.LUT UR12, UR12, 0x10000, URZ, 0xfc, !UPT ;  /* 0x000100000c0c7892 */ /* 0x000fc4000f8efcff */
[----:B------:R-:W-:Y:S02]  /*3710*/  ULOP3.LUT UR13, UR13, 0x10000, URZ, 0xfc, !UPT ;  /* 0x000100000d0d7892 */ /* 0x000fe4000f8efcff */
[----:B------:R-:W-:Y:S01]  /*3720*/  USEL UR20, UR6, 0x1, !UP0 ;  /* 0x0000000106147887 */ /* 0x000fe2000c000000 */
[----:B------:R-:W-:Y:S01]  /*3730*/  UMOV UR26, 0x0 ;  /* 0x00000000001a7882 */ /* 0x000fe20000000000 */
[----:B------:R-:W-:Y:S01]  /*3740*/  UMOV UR27, 0x10100010 ;  /* 0x10100010001b7882 */ /* 0x000fe20000000000 */
[----:B------:R-:W-:Y:S01]  /*3750*/  UMOV UR24, 0x0 ;  /* 0x0000000000187882 */ /* 0x000fe20000000000 */
[----:B------:R-:W-:Y:S01]  /*3760*/  UMOV UR25, 0x10100010 ;  /* 0x1010001000197882 */ /* 0x000fe20000000000 */
[----:B------:R-:W-:Y:S01]  /*3770*/  UMOV UR22, 0x0 ;  /* 0x0000000000167882 */ /* 0x000fe20000000000 */
[----:B------:R-:W-:Y:S01]  /*3780*/  UMOV UR23, 0x10100010 ;  /* 0x1010001000177882 */ /* 0x000fe20000000000 */
[----:B-1----:R-:W-:Y:S02]  /*3790*/  R2UR UR21, R2 ;  /* 0x00000000021572ca */ /* 0x002fe400000e0000 */
[----:B------:R-:W-:-:S13]  /*37a0*/  CS2R R2, SRZ ;  /* 0x0000000000027805 */ /* 0x000fda000001ff00 */
.L_x_75:
[C---:B------:R-:W-:Y:S02]  /*37b0*/  LEA R0, R8.reuse, UR7, 0x3 ;  /* 0x0000000708007c11 */ /* 0x040fe4000f8e18ff */
[----:B------:R-:W-:Y:S02]  /*37c0*/  SHF.L.U32 R4, R3, 0x1f, RZ ;  /* 0x0000001f03047819 */ /* 0x000fe400000006ff */
[----:B------:R-:W-:Y:S02]  /*37d0*/  LEA R5, R8, UR7, 0x4 ;  /* 0x0000000708057c11 */ /* 0x000fe4000f8e20ff */
[----:B------:R-:W1:Y:S02]  /*37e0*/  SYNCS.PHASECHK.TRANS64.TRYWAIT P0, [R0+URZ+0x90], R4 ;  /* 0x00009004000075a7 */ /* 0x000e6400080011ff */
[----:B-1-3--:R-:W-:Y:S05]  /*37f0*/  @!P0 BRA `(.L_x_68) ;  /* 0x0000004c005c8947 */ /* 0x00afea0003800000 */
.L_x_154:
[----:B-1----:R-:W1:Y:S01]  /*3800*/  LDS.128 R4, [R5+0x120] ;  /* 0x0001200005047984 */ /* 0x002e620000000c00 */
[----:B------:R-:W-:Y:S02]  /*3810*/  VIADD R0, R0, 0xa0 ;  /* 0x000000a000007836 */ /* 0x000fe40000000000 */
[----:B------:R-:W-:Y:S01]  /*3820*/  VIADD R8, R8, 0x1 ;  /* 0x0000000108087836 */ /* 0x000fe20000000000 */
[----:B------:R-:W-:Y:S01]  /*3830*/  @!PT LDS RZ, [RZ] ;  /* 0x00000000fffff984 */ /* 0x000fe20000000800 */
[----:B------:R-:W-:Y:S01]  /*3840*/  @!PT LDS RZ, [RZ] ;  /* 0x00000000fffff984 */ /* 0x000fe20000000800 */
[----:B------:R-:W-:Y:S01]  /*3850*/  @!PT LDS RZ, [RZ] ;  /* 0x00000000fffff984 */ /* 0x000fe20000000800 */
[----:B------:R-:W-:Y:S01]  /*3860*/  @!PT LDS RZ, [RZ] ;  /* 0x00000000fffff984 */ /* 0x000fe20000000800 */
[----:B------:R2:W-:Y:S06]  /*3870*/  MEMBAR.ALL.CTA ;  /* 0x0000000000007992 */ /* 0x0005ec0000008000 */
[----:B--2---:R-:W2:Y:S01]  /*3880*/  FENCE.VIEW.ASYNC.S ;  /* 0x00000000000073c6 */ /* 0x004ea20000000000 */
[----:B------:R-:W-:-:S04]  /*3890*/  PRMT R0, RZ, 0x654, R0 ;  /* 0x00000654ff007816 */ /* 0x000fc80000000000 */
[----:B--2---:R2:W-:Y:S01]  /*38a0*/  SYNCS.ARRIVE.TRANS64.RED.A1T0 RZ, [R0+URZ], RZ ;  /* 0x000000ff00ff79a7 */ /* 0x0045e200081004ff */
[----:B-1----:R-:W-:Y:S01]  /*38b0*/  LOP3.LUT P1, RZ, R6, 0x1, RZ, 0xc0, !PT ;  /* 0x0000000106ff7812 */ /* 0x002fe2000782c0ff */
[----:B--2---:R-:W-:-:S12]  /*38c0*/  BRA.U UP2, `(.L_x_69) ;  /* 0x0000000502587547 */ /* 0x004fd8000b800000 */
[----:B------:R-:W1:Y:S01]  /*38d0*/  LDCU UR8, c[0x0][0x38c] ;  /* 0x00007180ff0877ac */ /* 0x000e620008000800 */
[----:B------:R-:W-:Y:S02]  /*38e0*/  PLOP3.LUT P2, PT, PT, PT, PT, 0x80, 0x8 ;  /* 0x000000000008781c */ /* 0x000fe40003f4f070 */
[----:B------:R-:W-:Y:S01]  /*38f0*/  SHF.L.U32 R4, R9, 0x1f, RZ ;  /* 0x0000001f09047819 */ /* 0x000fe200000006ff */
[----:B-1----:R-:W-:Y:S02]  /*3900*/  UISETP.GE.AND UP0, UPT, UR8, 0x1, UPT ;  /* 0x000000010800788c */ /* 0x002fe4000bf06270 */
[----:B------:R-:W-:-:S04]  /*3910*/  ULEA UR8, UR19, UR7, 0x3 ;  /* 0x0000000713087291 */ /* 0x000fc8000f8e18ff */
[----:B------:R-:W-:-:S05]  /*3920*/  PLOP3.LUT P0, PT, PT, PT, UP0, 0x80, 0x8 ;  /* 0x000000000008781c */ /* 0x000fca0003f0f008 */
[----:B------:R-:W-:-:S08]  /*3930*/  @UP0 ULEA UR9, UR18, UR7, 0x3 ;  /* 0x0000000712090291 */ /* 0x000fd0000f8e18ff */
[----:B------:R-:W-:-:S04]  /*3940*/  @P0 SHF.L.U32 R0, R2, 0x1f, RZ ;  /* 0x0000001f02000819 */ /* 0x000fc800000006ff */
[----:B------:R1:W2:Y:S01]  /*3950*/  @P0 SYNCS.PHASECHK.TRANS64.TRYWAIT P2, [UR9], R0 ;  /* 0x00000000ff0005a7 */ /* 0x0002a20008041109 */
[----:B------:R-:W-:Y:S01]  /*3960*/  ULEA UR9, UR19, UR21, 0x6 ;  /* 0x0000001513097291 */ /* 0x000fe2000f8e30ff */
[----:B------:R-:W3:Y:S02]  /*3970*/  SYNCS.PHASECHK.TRANS64.TRYWAIT P0, [UR8+0xd0], R4 ;  /* 0x0000d004ff0075a7 */ /* 0x000ee40008001108 */
[----:B-123--:R-:W-:Y:S09]  /*3980*/  @!P0 BRA `(.L_x_70) ;  /* 0x0000004c000c8947 */ /* 0x00eff20003800000 */
.L_x_156:
[----:B------:R-:W-:Y:S01]  /*3990*/  UMOV UR16, UR17 ;  /* 0x0000001100107c82 */ /* 0x000fe20008000000 */
[----:B------:R-:W-:Y:S05]  /*39a0*/  BRA.U !UP0, `(.L_x_71) ;  /* 0x0000000508107547 */ /* 0x000fea000b800000 */
[----:B------:R-:W-:Y:S02]  /*39b0*/  UIADD3 UR16, UPT, UPT, UR20, UR17, URZ ;  /* 0x0000001114107290 */ /* 0x000fe4000fffe0ff */
[----:B------:R-:W-:Y:S01]  /*39c0*/  UPLOP3.LUT UP3, UPT, UPT, UPT, UPT, 0x40, 0x4 ;  /* 0x000000000004789c */ /* 0x000fe20003f6e870 */
[----:B------:R-:W-:Y:S01]  /*39d0*/  UMOV UR15, UR6 ;  /* 0x00000006000f7c82 */ /* 0x000fe20008000000 */
[----:B------:R-:W-:-:S09]  /*39e0*/  UMOV UR58, UR18 ;  /* 0x00000012003a7c82 */ /* 0x000fd20008000000 */
.L_x_74:
[----:B--2---:R-:W-:Y:S01]  /*39f0*/  ULEA UR14, UR58, UR7, 0x3 ;  /* 0x000000073a0e7291 */ /* 0x004fe2000f8e18ff */
[----:B---3--:R-:W-:Y:S11]  /*3a00*/  @P2 BRA `(.L_x_72) ;  /* 0x00000000000c2947 */ /* 0x008ff60003800000 */
[----:B-1----:R-:W-:Y:S04]  /*3a10*/  SHF.L.U32 R4, R2, 0x1f, RZ ;  /* 0x0000001f02047819 */ /* 0x002fe800000006ff */
[----:B------:R-:W1:Y:S02]  /*3a20*/  SYNCS.PHASECHK.TRANS64.TRYWAIT P0, [UR14], R4 ;  /* 0x00000004ff0075a7 */ /* 0x000e64000800110e */
[----:B-1----:R-:W-:Y:S05]  /*3a30*/  @!P0 BRA `(.L_x_73) ;  /* 0x0000004800f88947 */ /* 0x002fea0003800000 */
.L_x_72:
[----:B------:R-:W-:Y:S01]  /*3a40*/  UISETP.NE.AND UP0, UPT, UR15, 0x1, UPT ;  /* 0x000000010f00788c */ /* 0x000fe2000bf05270 */
[----:B------:R-:W-:Y:S01]  /*3a50*/  PLOP3.LUT P2, PT, PT, PT, PT, 0x80, 0x8 ;  /* 0x000000000008781c */ /* 0x000fe20003f4f070 */
[----:B------:R-:W-:Y:S02]  /*3a60*/  UIADD3 UR18, UPT, UPT, UR58, 0x1, URZ ;  /* 0x000000013a127890 */ /* 0x000fe4000fffe0ff */
[----:B------:R-:W-:Y:S02]  /*3a70*/  ULEA UR68, UR58, UR13, 0x9 ;  /* 0x0000000d3a447291 */ /* 0x000fe4000f8e48ff */
[----:B------:R-:W-:Y:S01]  /*3a80*/  UISETP.NE.AND UP1, UPT, UR18, 0x5, UPT ;  /* 0x000000051200788c */ /* 0x000fe2000bf25270 */
[----:B------:R-:W-:Y:S01]  /*3a90*/  PLOP3.LUT P0, PT, PT, PT, UP0, 0x80, 0x8 ;  /* 0x000000000008781c */ /* 0x000fe20003f0f008 */
[----:B------:R-:W-:Y:S02]  /*3aa0*/  ULEA UR66, UR58, UR12, 0xb ;  /* 0x0000000c3a427291 */ /* 0x000fe4000f8e58ff */
[----:B------:R-:W-:Y:S02]  /*3ab0*/  USEL UR39, URZ, 0x1, UP1 ;  /* 0x00000001ff277887 */ /* 0x000fe40008800000 */
[----:B------:R-:W-:Y:S02]  /*3ac0*/  USEL UR18, UR18, URZ, UP1 ;  /* 0x000000ff12127287 */ /* 0x000fe40008800000 */
[----:B------:R-:W-:Y:S02]  /*3ad0*/  UIADD3 UR64, UPT, UPT, UR68, 0x2, URZ ;  /* 0x0000000244407890 */ /* 0x000fe4000fffe0ff */
[----:B------:R-:W-:Y:S01]  /*3ae0*/  @UP0 ULEA UR38, UR18, UR7, 0x3 ;  /* 0x0000000712260291 */ /* 0x000fe2000f8e18ff */
[----:B------:R-:W-:Y:S01]  /*3af0*/  LOP3.LUT R2, R2, UR39, RZ, 0x3c, !PT ;  /* 0x0000002702027c12 */ /* 0x000fe2000f8e3cff */
[----:B------:R-:W-:Y:S02]  /*3b00*/  UIADD3 UR62, UPT, UPT, UR66, 0x2, URZ ;  /* 0x00000002423e7890 */ /* 0x000fe4000fffe0ff */
[----:B------:R-:W-:Y:S01]  /*3b10*/  UIADD3 UR60, UPT, UPT, UR68, 0x4, URZ ;  /* 0x00000004443c7890 */ /* 0x000fe2000fffe0ff */
[----:B-1----:R-:W-:Y:S01]  /*3b20*/  @P0 SHF.L.U32 R0, R2, 0x1f, RZ ;  /* 0x0000001f02000819 */ /* 0x002fe200000006ff */
[----:B------:R-:W-:Y:S02]  /*3b30*/  UIADD3 UR58, UPT, UPT, UR66, 0x4, URZ ;  /* 0x00000004423a7890 */ /* 0x000fe4000fffe0ff */
[----:B------:R-:W-:Y:S01]  /*3b40*/  UIADD3 UR56, UPT, UPT, UR68, 0x6, URZ ;  /* 0x0000000644387890 */ /* 0x000fe2000fffe0ff */
[----:B------:R2:W3:Y:S01]  /*3b50*/  @P0 SYNCS.PHASECHK.TRANS64.TRYWAIT P2, [UR38], R0 ;  /* 0x00000000ff0005a7 */ /* 0x0004e20008041126 */
[----:B------:R-:W-:Y:S02]  /*3b60*/  UIADD3 UR54, UPT, UPT, UR66, 0x6, URZ ;  /* 0x0000000642367890 */ /* 0x000fe4000fffe0ff */
        /* <DEDUP_REMOVED lines=10> */
[----:B------:R-:W-:Y:S02]  /*3c10*/  UIADD3 UR15, UPT, UPT, UR15, -0x1, URZ ;  /* 0xffffffff0f0f7890 */ /* 0x000fe4000fffe0ff */
[----:B------:R-:W-:Y:S01]  /*3c20*/  UISETP.NE.AND UP0, UPT, UR17, UR16, UPT ;  /* 0x000000101100728c */ /* 0x000fe2000bf05270 */
[----:B------:R-:W-:Y:S01]  /*3c30*/  UMOV UR69, 0x40004040 ;  /* 0x4000404000457882 */ /* 0x000fe20000000000 */
[----:B------:R-:W-:Y:S01]  /*3c40*/  UMOV UR67, 0x40004040 ;  /* 0x4000404000437882 */ /* 0x000fe20000000000 */
[----:B------:R-:W-:Y:S01]  /*3c50*/  UMOV UR65, 0x40004040 ;  /* 0x4000404000417882 */ /* 0x000fe20000000000 */
[----:B------:R-:W-:Y:S01]  /*3c60*/  UTCHMMA.2CTA gdesc[UR66], gdesc[UR68], tmem[UR9], tmem[UR36], idesc[UR37], UP3 ;  /* 0x00ff2444420075ea */ /* 0x000fe20009a00009 */
[----:B------:R-:W-:Y:S01]  /*3c70*/  UPLOP3.LUT UP3, UPT, UPT, UPT, UPT, 0x80, 0x8 ;  /* 0x000000000008789c */ /* 0x000fe20003f6f070 */
[----:B------:R-:W-:Y:S01]  /*3c80*/  UMOV UR63, 0x40004040 ;  /* 0x40004040003f7882 */ /* 0x000fe20000000000 */
[----:B------:R-:W-:Y:S01]  /*3c90*/  UMOV UR61, 0x40004040 ;  /* 0x40004040003d7882 */ /* 0x000fe20000000000 */
[----:B------:R-:W-:Y:S01]  /*3ca0*/  UTCHMMA.2CTA gdesc[UR62], gdesc[UR64], tmem[UR9], tmem[UR34], idesc[UR35], UPT ;  /* 0x00ff22403e0075ea */ /* 0x000fe2000ba00009 */
[----:B------:R-:W-:Y:S01]  /*3cb0*/  UMOV UR59, 0x40004040 ;  /* 0x40004040003b7882 */ /* 0x000fe20000000000 */
[----:B------:R-:W-:Y:S01]  /*3cc0*/  UMOV UR57, 0x40004040 ;  /* 0x4000404000397882 */ /* 0x000fe20000000000 */
[----:B------:R1:W-:Y:S01]  /*3cd0*/  UTCHMMA.2CTA gdesc[UR58], gdesc[UR60], tmem[UR9], tmem[UR32], idesc[UR33], UPT ;  /* 0x00ff203c3a0075ea */ /* 0x0003e2000ba00009 */
        /* <DEDUP_REMOVED lines=11> */
[----:B------:R-:W-:Y:S01]  /*3d90*/  UMOV UR39, 0x40004040 ;  /* 0x4000404000277882 */ /* 0x000fe20000000000 */
[----:B------:R2:W-:Y:S01]  /*3da0*/  UTCHMMA.2CTA gdesc[UR42], gdesc[UR44], tmem[UR9], tmem[UR24], idesc[UR25], UPT ;  /* 0x00ff182c2a0075ea */ /* 0x0005e2000ba00009 */
[----:B------:R2:W-:Y:S01]  /*3db0*/  UTCHMMA.2CTA gdesc[UR38], gdesc[UR40], tmem[UR9], tmem[UR22], idesc[UR23], UPT ;  /* 0x00ff1628260075ea */ /* 0x0005e2000ba00009 */
[----:B------:R2:W-:Y:S01]  /*3dc0*/  UTCBAR.2CTA.MULTICAST [UR14], URZ, UR11 ;  /* 0x000000ff0e0073e9 */ /* 0x0005e2000820080b */
[----:B-1----:R-:W-:Y:S01]  /*3dd0*/  UMOV UR58, UR18 ;  /* 0x00000012003a7c82 */ /* 0x002fe20008000000 */
[----:B------:R-:W-:Y:S05]  /*3de0*/  BRA.U UP0, `(.L_x_74) ;  /* 0xfffffffd00007547 */ /* 0x000fea000b83ffff */
.L_x_71:
[----:B------:R-:W-:Y:S01]  /*3df0*/  UIADD3 UR8, UPT, UPT, UR8, 0xb0, URZ ;  /* 0x000000b008087890 */ /* 0x000fe2000fffe0ff */
[----:B------:R-:W-:-:S08]  /*3e00*/  UMOV UR17, UR16 ;  /* 0x0000001000117c82 */ /* 0x000fd00008000000 */
[----:B------:R4:W-:Y:S01]  /*3e10*/  UTCBAR.2CTA.MULTICAST [UR8], URZ, UR10 ;  /* 0x000000ff080073e9 */ /* 0x0009e2000820080a */
[----:B------:R-:W-:Y:S02]  /*3e20*/  NOP ;  /* 0x0000000000007918 */ /* 0x000fe40000000000 */
.L_x_69:
[----:B------:R-:W-:Y:S01]  /*3e30*/  UIADD3 UR19, UPT, UPT, UR19, 0x1, URZ ;  /* 0x0000000113137890 */ /* 0x000fe2000fffe0ff */
[----:B------:R-:W-:-:S03]  /*3e40*/  ISETP.NE.AND P0, PT, R8, 0x2, PT ;  /* 0x000000020800780c */ /* 0x000fc60003f05270 */
[----:B------:R-:W-:Y:S01]  /*3e50*/  UISETP.NE.AND UP0, UPT, UR19, 0x4, UPT ;  /* 0x000000041300788c */ /* 0x000fe2000bf05270 */
[----:B-12---:R-:W-:Y:S02]  /*3e60*/  SEL R0, RZ, 0x1, P0 ;  /* 0x00000001ff007807 */ /* 0x006fe40000000000 */
[----:B------:R-:W-:Y:S01]  /*3e70*/  SEL R8, R8, RZ, P0 ;  /* 0x000000ff08087207 */ /* 0x000fe20000000000 */
[----:B----4-:R-:W-:Y:S01]  /*3e80*/  USEL UR8, URZ, 0x1, UP0 ;  /* 0x00000001ff087887 */ /* 0x010fe20008000000 */
[----:B------:R-:W-:Y:S01]  /*3e90*/  LOP3.LUT R3, R3, R0, RZ, 0x3c, !PT ;  /* 0x0000000003037212 */ /* 0x000fe200078e3cff */
[----:B------:R-:W-:-:S04]  /*3ea0*/  USEL UR19, UR19, URZ, UP0 ;  /* 0x000000ff13137287 */ /* 0x000fc80008000000 */
[----:B------:R-:W-:Y:S01]  /*3eb0*/  LOP3.LUT R9, R9, UR8, RZ, 0x3c, !PT ;  /* 0x0000000809097c12 */ /* 0x000fe2000f8e3cff */
[----:B------:R-:W-:Y:S07]  /*3ec0*/  @P1 BRA `(.L_x_75) ;  /* 0xfffffff800381947 */ /* 0x000fee000383ffff */
[----:B------:R-:W1:Y:S01]  /*3ed0*/  S2UR UR6, SR_CgaCtaId ;  /* 0x00000000000679c3 */ /* 0x000e620000008800 */
[----:B------:R-:W-:Y:S01]  /*3ee0*/  ELECT P0, URZ, PT ;  /* 0x0000000000ff782f */ /* 0x000fe20003800000 */
[----:B------:R-:W-:Y:S01]  /*3ef0*/  HFMA2 R0, -RZ, RZ, 0, 5.9604644775390625e-08 ;  /* 0x00000001ff007431 */ /* 0x000fe200000001ff */
[----:B------:R-:W-:-:S05]  /*3f00*/  UMOV UR8, 0x40 ;  /* 0x0000004000087882 */ /* 0x000fca0000000000 */
[----:B------:R-:W-:Y:S01]  /*3f10*/  UVIRTCOUNT.DEALLOC.SMPOOL 0x80 ;  /* 0x000000800000784c */ /* 0x000fe20000000000 */
[----:B------:R-:W-:Y:S02]  /*3f20*/  UISETP.NE.AND UP0, UPT, UR5, URZ, UPT ;  /* 0x000000ff0500728c */ /* 0x000fe4000bf05270 */
[----:B-1----:R-:W-:-:S09]  /*3f30*/  ULEA UR6, UR6, UR8, 0x18 ;  /* 0x0000000806067291 */ /* 0x002fd2000f8ec0ff */
[----:B------:R1:W-:Y:S01]  /*3f40*/  @P0 STS.U8 [UR6+0x1c], R0 ;  /* 0x00001c00ff000988 */ /* 0x0003e20008000006 */
[----:B------:R-:W-:Y:S05]  /*3f50*/  BRA.U UP0, `(.L_x_76) ;  /* 0x0000000100a07547 */ /* 0x000fea000b800000 */
[----:B------:R-:W-:Y:S01]  /*3f60*/  UIADD3 UR5, UPT, UPT, UR7, 0xd0, URZ ;  /* 0x000000d007057890 */ /* 0x000fe2000fffe0ff */
[----:B------:R-:W-:-:S03]  /*3f70*/  SHF.L.U32 R2, R9, 0x1f, RZ ;  /* 0x0000001f09027819 */ /* 0x000fc600000006ff */
[----:B------:R-:W-:-:S09]  /*3f80*/  ULEA UR8, UR19, UR5, 0x3 ;  /* 0x0000000513087291 */ /* 0x000fd2000f8e18ff */
[----:B------:R-:W2:Y:S02]  /*3f90*/  SYNCS.PHASECHK.TRANS64.TRYWAIT P0, [UR8], R2 ;  /* 0x00000002ff0075a7 */ /* 0x000ea40008001108 */
[----:B--2---:R-:W-:Y:S05]  /*3fa0*/  @!P0 BRA `(.L_x_77) ;  /* 0x0000004400b48947 */ /* 0x004fea0003800000 */
.L_x_159:
        /* <DEDUP_REMOVED lines=9> */
.L_x_161:
        /* <DEDUP_REMOVED lines=9> */
.L_x_163:
[----:B------:R-:W-:-:S04]  /*40d0*/  UIADD3 UR9, UPT, UPT, UR9, 0x1, URZ ;  /* 0x0000000109097890 */ /* 0x000fc8000fffe0ff */
[----:B------:R-:W-:-:S04]  /*40e0*/  UISETP.NE.AND UP1, UPT, UR9, 0x4, UPT ;  /* 0x000000040900788c */ /* 0x000fc8000bf25270 */
[----:B------:R-:W-:Y:S02]  /*40f0*/  USEL UR8, URZ, 0x1, UP1 ;  /* 0x00000001ff087887 */ /* 0x000fe40008800000 */
[----:B------:R-:W-:-:S04]  /*4100*/  USEL UR9, UR9, URZ, UP1 ;  /* 0x000000ff09097287 */ /* 0x000fc80008800000 */
[----:B------:R-:W-:Y:S01]  /*4110*/  ULEA UR9, UR9, UR5, 0x3 ;  /* 0x0000000509097291 */ /* 0x000fe2000f8e18ff */
[----:B------:R-:W-:-:S04]  /*4120*/  LOP3.LUT R2, R2, UR8, RZ, 0x3c, !PT ;  /* 0x0000000802027c12 */ /* 0x000fc8000f8e3cff */
[----:B------:R-:W-:Y:S01]  /*4130*/  SHF.L.U32 R2, R2, 0x1f, RZ ;  /* 0x0000001f02027819 */ /* 0x000fe200000006ff */
[----:B-1----:R-:W-:-:S04]  /*4140*/  IMAD.U32 R0, RZ, RZ, UR9 ;  /* 0x00000009ff007e24 */ /* 0x002fc8000f8e00ff */
[----:B------:R1:W2:Y:S03]  /*4150*/  SYNCS.PHASECHK.TRANS64.TRYWAIT P0, [R0+URZ], R2 ;  /* 0x00000002000075a7 */ /* 0x0002a600080011ff */
[----:B--2---:R-:W-:Y:S05]  /*4160*/  @!P0 NANOSLEEP.SYNCS 0x989680 ;  /* 0x009896800000895d */ /* 0x004fea0003900000 */
[----:B------:R-:W2:Y:S02]  /*4170*/  @!P0 SYNCS.PHASECHK.TRANS64 P0, [R0+URZ], R2 ;  /* 0x00000002000085a7 */ /* 0x000ea400080010ff */
[----:B--2---:R-:W-:Y:S05]  /*4180*/  @P0 BRA `(.L_x_80) ;  /* 0x0000000000200947 */ /* 0x004fea0003800000 */
.L_x_81:
[----:B--2---:R2:W4:Y:S02]  /*4190*/  SYNCS.PHASECHK.TRANS64.TRYWAIT P0, [R0+URZ], R2 ;  /* 0x00000002000075a7 */ /* 0x00452400080011ff */
[----:B----4-:R-:W-:Y:S05]  /*41a0*/  @!P0 NANOSLEEP.SYNCS 0x989680 ;  /* 0x009896800000895d */ /* 0x010fea0003900000 */
[----:B------:R-:W4:Y:S02]  /*41b0*/  @!P0 SYNCS.PHASECHK.TRANS64 P0, [R0+URZ], R2 ;  /* 0x00000002000085a7 */ /* 0x000f2400080010ff */
[----:B----4-:R-:W-:Y:S05]  /*41c0*/  @!P0 BRA `(.L_x_81) ;  /* 0xfffffffc00f08947 */ /* 0x010fea000383ffff */
[----:B------:R-:W-:Y:S05]  /*41d0*/  BRA `(.L_x_80) ;  /* 0x00000000000c7947 */ /* 0x000fea0003800000 */
.L_x_76:
[----:B------:R-:W-:-:S04]  /*41e0*/  UIADD3 UR5, UPT, UPT, UR7, 0x110, URZ ;  /* 0x0000011007057890 */ /* 0x000fc8000fffe0ff */
[----:B------:R-:W-:-:S09]  /*41f0*/  UPRMT UR5, UR4, 0x654, UR5 ;  /* 0x0000065404057896 */ /* 0x000fd20008000005 */
[----:B------:R-:W-:Y:S03]  /*4200*/  SYNCS.ARRIVE.TRANS64.RED.A1T0 RZ, [UR5], RZ ;  /* 0x000000ffffff79a7 */ /* 0x000fe60008100405 */
.L_x_80:
[----:B-12---:R-:W-:Y:S01]  /*4210*/  SHF.L.U32 R2, RZ, 0x1f, RZ ;  /* 0x0000001fff027819 */ /* 0x006fe200000006ff */
[----:B------:R-:W-:Y:S01]  /*4220*/  UIADD3 UR5, UPT, UPT, UR7, 0x110, URZ ;  /* 0x0000011007057890 */ /* 0x000fe2000fffe0ff */
[----:B------:R-:W-:Y:S02]  /*4230*/  PLOP3.LUT P0, PT, PT, PT, UP0, 0x80, 0x8 ;  /* 0x000000000008781c */ /* 0x000fe40003f0f008 */
[----:B------:R-:W1:Y:S02]  /*4240*/  SYNCS.PHASECHK.TRANS64.TRYWAIT P1, [UR7+0x110], R2 ;  /* 0x00011002ff0075a7 */ /* 0x000e640008021107 */
[----:B-1----:R-:W-:Y:S09]  /*4250*/  @!P1 BRA `(.L_x_82) ;  /* 0x0000004400509947 */ /* 0x002ff20003800000 */
.L_x_165:
[----:B------:R-:W-:Y:S01]  /*4260*/  @!UP0 UPRMT UR5, UR4, 0x654, UR5 ;  /* 0x0000065404058896 */ /* 0x000fe20008000005 */
[----:B------:R-:W-:Y:S02]  /*4270*/  UMOV UR8, 0xffff ;  /* 0x0000ffff00087882 */ /* 0x000fe40000000000 */
[----:B------:R-:W-:-:S06]  /*4280*/  UMOV UR4, 0x1 ;  /* 0x0000000100047882 */ /* 0x000fcc0000000000 */
[----:B------:R-:W-:Y:S01]  /*4290*/  @!P0 SYNCS.ARRIVE.TRANS64.RED.A1T0 RZ, [UR5], RZ ;  /* 0x000000ffffff89a7 */ /* 0x000fe20008100405 */
[----:B------:R-:W-:Y:S01]  /*42a0*/  NOP ;  /* 0x0000000000007918 */ /* 0x000fe20000000000 */
[----:B-1----:R-:W1:Y:S01]  /*42b0*/  LDS R0, [UR6+0x14] ;  /* 0x00001406ff007984 */ /* 0x002e620008000800 */
[----:B------:R-:W-:-:S04]  /*42c0*/  ULOP3.LUT UR5, UR21, 0xffff, URZ, 0xc0, !UPT ;  /* 0x0000ffff15057892 */ /* 0x000fc8000f8ec0ff */
[----:B------:R-:W-:-:S04]  /*42d0*/  USHF.R.U32.HI UR5, URZ, 0x5, UR5 ;  /* 0x00000005ff057899 */ /* 0x000fc80008011605 */
[----:B------:R-:W-:Y:S02]  /*42e0*/  USHF.L.U32 UR8, UR8, UR5, URZ ;  /* 0x0000000508087299 */ /* 0x000fe400080006ff */
[----:B------:R-:W-:-:S04]  /*42f0*/  USHF.L.U32 UR4, UR4, UR5, URZ ;  /* 0x0000000504047299 */ /* 0x000fc800080006ff */
[----:B-1----:R-:W-:-:S04]  /*4300*/  LOP3.LUT R0, R0, UR8, RZ, 0xc0, !PT ;  /* 0x0000000800007c12 */ /* 0x002fc8000f8ec0ff */
[----:B------:R-:W-:-:S13]  /*4310*/  ISETP.NE.AND P0, PT, R0, UR8, PT ;  /* 0x0000000800007c0c */ /* 0x000fda000bf05270 */
[----:B------:R-:W-:Y:S05]  /*4320*/  @P0 BRA `(.L_x_83) ;  /* 0x0000000000580947 */ /* 0x000fea0003800000 */
[----:B------:R-:W1:Y:S02]  /*4330*/  LDS R0, [UR6+0x18] ;  /* 0x00001806ff007984 */ /* 0x000e640008000800 */
[----:B-1----:R-:W-:-:S04]  /*4340*/  LOP3.LUT R0, R0, UR4, RZ, 0xc0, !PT ;  /* 0x0000000400007c12 */ /* 0x002fc8000f8ec0ff */
[----:B------:R-:W-:-:S13]  /*4350*/  ISETP.NE.AND P0, PT, R0, UR4, PT ;  /* 0x0000000400007c0c */ /* 0x000fda000bf05270 */
[----:B------:R-:W-:Y:S05]  /*4360*/  @P0 BRA `(.L_x_84) ;  /* 0x00000000003c0947 */ /* 0x000fea0003800000 */
[----:B------:R-:W1:Y:S01]  /*4370*/  S2R R2, SR_LANEID ;  /* 0x0000000000027919 */ /* 0x000e620000000000 */
[----:B------:R-:W-:Y:S01]  /*4380*/  ULOP3.LUT UR8, URZ, UR8, URZ, 0x33, !UPT ;  /* 0x00000008ff087292 */ /* 0x000fe2000f8e33ff */
[----:B------:R-:W-:Y:S02]  /*4390*/  VOTEU.ANY UR7, UPT, PT ;  /* 0x0000000000077886 */ /* 0x000fe400038e0100 */
[----:B------:R-:W-:-:S03]  /*43a0*/  UFLO.U32 UR7, UR7 ;  /* 0x00000007000772bd */ /* 0x000fc600080e0000 */
[----:B------:R-:W-:-:S04]  /*43b0*/  IMAD.U32 R0, RZ, RZ, UR8 ;  /* 0x00000008ff007e24 */ /* 0x000fc8000f8e00ff */
[----:B------:R2:W4:Y:S02]  /*43c0*/  REDUX UR5, R0 ;  /* 0x00000000000573c4 */ /* 0x0005240000000000 */
[----:B------:R1:W-:Y:S02]  /*43d0*/  UTCATOMSWS.AND URZ, UR8 ;  /* 0x0000000800ff79e3 */ /* 0x0003e40008000000 */
[----:B-1----:R-:W-:Y:S02]  /*43e0*/  ISETP.EQ.U32.AND P0, PT, R2, UR7, PT ;  /* 0x0000000702007c0c */ /* 0x002fe4000bf02070 */
[----:B--2---:R-:W-:Y:S02]  /*43f0*/  LOP3.LUT R0, RZ, UR4, RZ, 0x33, !PT ;  /* 0x00000004ff007c12 */ /* 0x004fe4000f8e33ff */
[----:B----4-:R-:W-:Y:S02]  /*4400*/  MOV R2, UR5 ;  /* 0x0000000500027c02 */ /* 0x010fe40008000f00 */
[----:B------:R-:W1:Y:S07]  /*4410*/  REDUX UR4, R0 ;  /* 0x00000000000473c4 */ /* 0x000e6e0000000000 */
[----:B------:R2:W-:Y:S01]  /*4420*/  @P0 ATOMS.AND RZ, [UR6+0x14], R2 ;  /* 0x00001402ffff098c */ /* 0x0005e2000a800006 */
[----:B-1----:R-:W-:-:S05]  /*4430*/  IMAD.U32 R0, RZ, RZ, UR4 ;  /* 0x00000004ff007e24 */ /* 0x002fca000f8e00ff */
[----:B------:R2:W-:Y:S01]  /*4440*/  @P0 ATOMS.AND RZ, [UR6+0x18], R0 ;  /* 0x00001800ffff098c */ /* 0x0005e2000a800006 */
[----:B------:R-:W-:Y:S05]  /*4450*/  BRA `(.L_x_85) ;  /* 0x0000000000147947 */ /* 0x000fea0003800000 */
.L_x_84:
[----:B------:R-:W-:Y:S02]  /*4460*/  MOV R2, 0x4480 ;  /* 0x0000448000027802 */ /* 0x000fe40000000f00 */
[----:B---3-5:R-:W-:Y:S05]  /*4470*/  CALL.REL.NOINC `($__internal_0_$__cuda_sm10x_tcgen05_guardrail_trap_col_being_dealloced_not_returned_by_alloc) ;  /* 0x0000004400bc7944 */ /* 0x028fea0003c00000 */
[----:B------:R-:W-:Y:S05]  /*4480*/  BRA `(.L_x_85) ;  /* 0x0000000000087947 */ /* 0x000fea0003800000 */
.L_x_83:
[----:B------:R-:W-:Y:S02]  /*4490*/  MOV R2, 0x44b0 ;  /* 0x000044b000027802 */ /* 0x000fe40000000f00 */
[----:B---3-5:R-:W-:Y:S05]  /*44a0*/  CALL.REL.NOINC `($__internal_2_$__cuda_sm10x_tcgen05_guardrail_trap_unallocated_columns_being_dealloced) ;  /* 0x0000004400c87944 */ /* 0x028fea0003c00000 */
.L_x_85:
[----:B------:R-:W-:Y:S01]  /*44b0*/  NOP ;  /* 0x0000000000007918 */ /* 0x000fe20000000000 */
[----:B------:R-:W-:Y:S05]  /*44c0*/  EXIT ;  /* 0x000000000000794d */ /* 0x000fea0003800000 */
.L_x_56:
[----:B------:R-:W-:-:S09]  /*44d0*/  UISETP.NE.OR UP5, UPT, UR10, 0x3, !UP5 ;  /* 0x000000030a00788c */ /* 0x000fd2000efa5670 */
[----:B------:R-:W-:Y:S05]  /*44e0*/  BRA.U UP5, `(.L_x_86) ;  /* 0x0000000d05b07547 */ /* 0x000fea000b800000 */
[----:B------:R-:W1:Y:S01]  /*44f0*/  LDC R0, c[0x0][0xb30] ;  /* 0x0002cc00ff007b82 */ /* 0x000e620000000800 */
[----:B------:R-:W2:Y:S01]  /*4500*/  LDCU.64 UR8, c[0x0][0x888] ;  /* 0x00011100ff0877ac */ /* 0x000ea20008000a00 */
[----:B------:R-:W-:Y:S02]  /*4510*/  HFMA2 R27, -RZ, RZ, 0, 0 ;  /* 0x00000000ff1b7431 */ /* 0x000fe400000001ff */
[----:B------:R-:W-:Y:S01]  /*4520*/  IMAD.MOV.U32 R29, RZ, RZ, 0x1 ;  /* 0x00000001ff1d7424 */ /* 0x000fe200078e00ff */
[----:B------:R-:W-:Y:S01]  /*4530*/  MOV R25, 0x2000 ;  /* 0x0000200000197802 */ /* 0x000fe20000000f00 */
[----:B------:R-:W3:Y:S01]  /*4540*/  LDCU.64 UR4, c[0x0][0x890] ;  /* 0x00011200ff0477ac */ /* 0x000ee20008000a00 */
[----:B------:R-:W-:Y:S01]  /*4550*/  IMAD.MOV.U32 R28, RZ, RZ, RZ ;  /* 0x000000ffff1c7224 */ /* 0x000fe200078e00ff */
[----:B------:R-:W4:Y:S01]  /*4560*/  LDC R24, c[0x0][0x370] ;  /* 0x0000dc00ff187b82 */ /* 0x000f220000000800 */
[----:B------:R-:W-:Y:S01]  /*4570*/  UMOV UR6, 0x400 ;  /* 0x0000040000067882 */ /* 0x000fe20000000000 */
[----:B------:R-:W-:-:S02]  /*4580*/  UPLOP3.LUT UP1, UPT, UPT, UPT, UPT, 0x40, 0x4 ;  /* 0x000000000004789c */ /* 0x000fc40003f2e870 */
[----:B------:R-:W-:Y:S01]  /*4590*/  ULEA UR6, UR37, UR6, 0x18 ;  /* 0x0000000625067291 */ /* 0x000fe2000f8ec0ff */
[----:B------:R-:W-:-:S03]  /*45a0*/  UMOV UR13, URZ ;  /* 0x000000ff000d7c82 */ /* 0x000fc60008000000 */
[----:B------:R-:W4:Y:S01]  /*45b0*/  LDC R3, c[0x0][0xb0c] ;  /* 0x0002c300ff037b82 */ /* 0x000f220000000800 */
[----:B--2---:R-:W-:Y:S02]  /*45c0*/  UISETP.NE.U32.AND UP3, UPT, UR8, URZ, UPT ;  /* 0x000000ff0800728c */ /* 0x004fe4000bf65070 */
[----:B---3--:R-:W-:-:S05]  /*45d0*/  UISETP.NE.U32.AND UP4, UPT, UR4, URZ, UPT ;  /* 0x000000ff0400728c */ /* 0x008fca000bf85070 */
[----:B------:R-:W2:Y:S01]  /*45e0*/  LDC R18, c[0x0][0xb20] ;  /* 0x0002c800ff127b82 */ /* 0x000ea20000000800 */
[----:B-1----:R-:W-:Y:S01]  /*45f0*/  ISETP.NE.AND P1, PT, R0, 0x1, PT ;  /* 0x000000010000780c */ /* 0x002fe20003f25270 */
[----:B------:R-:W-:Y:S02]  /*4600*/  UISETP.NE.AND.EX UP3, UPT, UR9, URZ, UPT, UP3 ;  /* 0x000000ff0900728c */ /* 0x000fe4000bf65330 */
[----:B------:R-:W-:-:S04]  /*4610*/  UISETP.NE.AND.EX UP4, UPT, UR5, URZ, UPT, UP4 ;  /* 0x000000ff0500728c */ /* 0x000fc8000bf85340 */
[----:B------:R-:W1:Y:S08]  /*4620*/  LDC.64 R30, c[0x0][0x348] ;  /* 0x0000d200ff1e7b82 */ /* 0x000e700000000a00 */
[----:B------:R-:W3:Y:S08]  /*4630*/  LDC.64 R16, c[0x0][0xb10] ;  /* 0x0002c400ff107b82 */ /* 0x000ef00000000a00 */
[----:B------:R-:W1:Y:S08]  /*4640*/  LDC.64 R6, c[0x0][0xb18] ;  /* 0x0002c600ff067b82 */ /* 0x000e700000000a00 */
[----:B------:R-:W1:Y:S08]  /*4650*/  LDC.64 R4, c[0x0][0xb28] ;  /* 0x0002ca00ff047b82 */ /* 0x000e700000000a00 */
[----:B--2-4-:R-:W1:Y:S02]  /*4660*/  LDC R19, c[0x0][0x374] ;  /* 0x0000dd00ff137b82 */ /* 0x014e640000000800 */
.L_x_95:
[C---:B------:R-:W-:Y:S02]  /*4670*/  LEA R0, R28.reuse, UR6, 0x3 ;  /* 0x000000061c007c11 */ /* 0x040fe4000f8e18ff */
[----:B------:R-:W-:Y:S02]  /*4680*/  SHF.L.U32 R2, R27, 0x1f, RZ ;  /* 0x0000001f1b027819 */ /* 0x000fe400000006ff */
[----:B------:R-:W-:Y:S02]  /*4690*/  LEA R20, R28, UR6, 0x4 ;  /* 0x000000061c147c11 */ /* 0x000fe4000f8e20ff */
[----:B--2---:R-:W2:Y:S02]  /*46a0*/  SYNCS.PHASECHK.TRANS64.TRYWAIT P0, [R0+URZ+0x90], R2 ;  /* 0x00009002000075a7 */ /* 0x004ea400080011ff */
[----:B--2---:R-:W-:Y:S05]  /*46b0*/  @!P0 BRA `(.L_x_87) ;  /* 0x0000004000508947 */ /* 0x004fea0003800000 */
.L_x_166:
[----:B------:R-:W-:Y:S01]  /*46c0*/  ISETP.GE.AND P0, PT, R40, 0x1, PT ;  /* 0x000000012800780c */ /* 0x000fe20003f06270 */
[----:B------:R-:W4:Y:S01]  /*46d0*/  LDS.128 R20, [R20+0x120] ;  /* 0x0001200014147984 */ /* 0x000f220000000c00 */
[----:B--2---:R-:W-:Y:S01]  /*46e0*/  VIADD R0, R0, 0xa0 ;  /* 0x000000a000007836 */ /* 0x004fe20000000000 */
[----:B------:R-:W-:Y:S01]  /*46f0*/  @!PT LDS RZ, [RZ] ;  /* 0x00000000fffff984 */ /* 0x000fe20000000800 */
[----:B------:R-:W-:Y:S01]  /*4700*/  @!PT LDS RZ, [RZ] ;  /* 0x00000000fffff984 */ /* 0x000fe20000000800 */
[----:B------:R-:W-:Y:S01]  /*4710*/  @!PT LDS RZ, [RZ] ;  /* 0x00000000fffff984 */ /* 0x000fe20000000800 */
[----:B------:R-:W-:Y:S01]  /*4720*/  @!PT LDS RZ, [RZ] ;  /* 0x00000000fffff984 */ /* 0x000fe20000000800 */
[----:B------:R2:W-:Y:S06]  /*4730*/  MEMBAR.ALL.CTA ;  /* 0x0000000000007992 */ /* 0x0005ec0000008000 */
[----:B--2---:R-:W2:Y:S01]  /*4740*/  FENCE.VIEW.ASYNC.S ;  /* 0x00000000000073c6 */ /* 0x004ea20000000000 */
[----:B------:R-:W-:Y:S04]  /*4750*/  PRMT R0, RZ, 0x654, R0 ;  /* 0x00000654ff007816 */ /* 0x000fe80000000000 */
[----:B--2---:R2:W-:Y:S01]  /*4760*/  SYNCS.ARRIVE.TRANS64.RED.A1T0 RZ, [R0+URZ], RZ ;  /* 0x000000ff00ff79a7 */ /* 0x0045e200081004ff */
[----:B----4-:R-:W-:Y:S11]  /*4770*/  LOP3.LUT P3, RZ, R22, 0x1, RZ, 0xc0, !PT ;  /* 0x0000000116ff7812 */ /* 0x010ff6000786c0ff */
[----:B------:R-:W-:Y:S02]  /*4780*/  @!UPT UIADD3 URZ, UPT, UPT, URZ, URZ, URZ ;  /* 0x000000fffffff290 */ /* 0x000fe4000fffe0ff */
[----:B------:R-:W-:Y:S02]  /*4790*/  @P3 MOV R11, R20 ;  /* 0x00000014000b3202 */ /* 0x000fe40000000f00 */
[----:B------:R-:W-:Y:S01]  /*47a0*/  @P3 LOP3.LUT R10, R21, 0xffff, RZ, 0xc0, !PT ;  /* 0x0000ffff150a3812 */ /* 0x000fe200078ec0ff */
[----:B--2---:R-:W-:Y:S06]  /*47b0*/  @!P0 BRA `(.L_x_88) ;  /* 0x0000000000a48947 */ /* 0x004fec0003800000 */
[-C--:B-1----:R-:W-:Y:S01]  /*47c0*/  IMAD.HI.U32 R0, R19, R7.reuse, RZ ;  /* 0x0000000713007227 */ /* 0x082fe200078e00ff */
[----:B------:R-:W-:Y:S02]  /*47d0*/  ISETP.NE.AND P0, PT, R6, 0x1, PT ;  /* 0x000000010600780c */ /* 0x000fe40003f05270 */
[----:B------:R-:W-:Y:S01]  /*47e0*/  ISETP.NE.AND P2, PT, R40, 0x1, PT ;  /* 0x000000012800780c */ /* 0x000fe20003f45270 */
[----:B---3--:R-:W-:Y:S01]  /*47f0*/  IMAD.HI.U32 R9, R24, R16, RZ ;  /* 0x0000001018097227 */ /* 0x008fe200078e00ff */
[----:B------:R-:W-:Y:S02]  /*4800*/  SHF.R.U32.HI R0, RZ, R18, R0 ;  /* 0x00000012ff007219 */ /* 0x000fe40000011600 */
[----:B------:R-:W-:Y:S01]  /*4810*/  ISETP.NE.AND P4, PT, R3, 0x1, PT ;  /* 0x000000010300780c */ /* 0x000fe20003f85270 */
[----:B------:R-:W-:Y:S01]  /*4820*/  IMAD.HI.U32 R13, R10, R7, RZ ;  /* 0x000000070a0d7227 */ /* 0x000fe200078e00ff */
[----:B------:R-:W-:Y:S02]  /*4830*/  SHF.R.U32.HI R9, RZ, R17, R9 ;  /* 0x00000011ff097219 */ /* 0x000fe40000011609 */
[----:B------:R-:W-:Y:S01]  /*4840*/  SEL R0, R19, R0, !P0 ;  /* 0x0000000013007207 */ /* 0x000fe20004000000 */
[----:B------:R-:W-:Y:S01]  /*4850*/  IMAD.HI.U32 R12, R11, R16, RZ ;  /* 0x000000100b0c7227 */ /* 0x000fe200078e00ff */
[----:B------:R-:W-:Y:S03]  /*4860*/  SEL R9, R24, R9, !P4 ;  /* 0x0000000918097207 */ /* 0x000fe60006000000 */
[-C--:B------:R-:W-:Y:S01]  /*4870*/  IMAD.HI.U32 R8, R0, R4.reuse, RZ ;  /* 0x0000000400087227 */ /* 0x080fe200078e00ff */
[----:B------:R-:W-:Y:S03]  /*4880*/  SHF.R.U32.HI R12, RZ, R17, R12 ;  /* 0x00000011ff0c7219 */ /* 0x000fe6000001160c */
[----:B------:R-:W-:Y:S01]  /*4890*/  IMAD.HI.U32 R2, R9, R4, RZ ;  /* 0x0000000409027227 */ /* 0x000fe200078e00ff */
[-C--:B------:R-:W-:Y:S02]  /*48a0*/  @P2 SHF.R.U32.HI R0, RZ, R5.reuse, R8 ;  /* 0x00000005ff002219 */ /* 0x080fe40000011608 */
[----:B------:R-:W-:Y:S02]  /*48b0*/  SHF.R.U32.HI R8, RZ, R18, R13 ;  /* 0x00000012ff087219 */ /* 0x000fe4000001160d */
[----:B------:R-:W-:Y:S01]  /*48c0*/  @P2 SHF.R.U32.HI R9, RZ, R5, R2 ;  /* 0x00000005ff092219 */ /* 0x000fe20000011602 */
[----:B------:R-:W-:Y:S01]  /*48d0*/  IMAD R0, R40, R0, RZ ;  /* 0x0000000028007224 */ /* 0x000fe200078e02ff */
[----:B------:R-:W-:Y:S02]  /*48e0*/  SEL R8, R10, R8, !P0 ;  /* 0x000000080a087207 */ /* 0x000fe40004000000 */
[----:B------:R-:W-:Y:S01]  /*48f0*/  SEL R2, R11, R12, !P4 ;  /* 0x0000000c0b027207 */ /* 0x000fe20006000000 */
[----:B------:R-:W-:Y:S01]  /*4900*/  IMAD R12, R40, R9, RZ ;  /* 0x00000009280c7224 */ /* 0x000fe200078e02ff */
[C---:B------:R-:W-:Y:S01]  /*4910*/  ISETP.GE.AND P0, PT, R8.reuse, R0, PT ;  /* 0x000000000800720c */ /* 0x040fe20003f06270 */
[----:B------:R-:W-:Y:S03]  /*4920*/  IMAD.HI.U32 R0, R8, R4, RZ ;  /* 0x0000000408007227 */ /* 0x000fe600078e00ff */
[----:B------:R-:W-:Y:S02]  /*4930*/  ISETP.GE.OR P0, PT, R2, R12, P0 ;  /* 0x0000000c0200720c */ /* 0x000fe40000706670 */
[-C--:B------:R-:W-:Y:S04]  /*4940*/  SHF.R.U32.HI R0, RZ, R5.reuse, R0 ;  /* 0x00000005ff007219 */ /* 0x080fe80000011600 */
[----:B------:R-:W-:Y:S05]  /*4950*/  SEL R13, R8, R0, !P2 ;  /* 0x00000000080d7207 */ /* 0x000fea0005000000 */
[----:B------:R-:W-:Y:S02]  /*4960*/  IMAD.MOV R12, RZ, RZ, -R13 ;  /* 0x000000ffff0c7224 */ /* 0x000fe400078e0a0d */
[----:B------:R-:W-:Y:S04]  /*4970*/  @!P0 IMAD.HI.U32 R0, R2, R4, RZ ;  /* 0x0000000402008227 */ /* 0x000fe800078e00ff */
[----:B------:R-:W-:Y:S01]  /*4980*/  IMAD R12, R40, R12, R8 ;  /* 0x0000000c280c7224 */ /* 0x000fe200078e0208 */
[----:B------:R-:W-:Y:S04]  /*4990*/  @!P0 SHF.R.U32.HI R0, RZ, R5, R0 ;  /* 0x00000005ff008219 */ /* 0x000fe80000011600 */
[----:B------:R-:W-:Y:S04]  /*49a0*/  @!P0 SEL R0, R2, R0, !P2 ;  /* 0x0000000002008207 */ /* 0x000fe80005000000 */
[----:B------:R-:W-:Y:S01]  /*49b0*/  @!P0 IADD3 R13, PT, PT, R13, -R0, RZ ;  /* 0x800000000d0d8210 */ /* 0x000fe20007ffe0ff */
[----:B------:R-:W-:Y:S01]  /*49c0*/  @!P0 IMAD R0, R9, R12, R0 ;  /* 0x0000000c09008224 */ /* 0x000fe200078e0200 */
[----:B------:R-:W-:Y:S01]  /*49d0*/  IADD3 R9, PT, PT, -R8, RZ, RZ ;  /* 0x000000ff08097210 */ /* 0x000fe20007ffe1ff */
[--C-:B------:R-:W-:Y:S02]  /*49e0*/  IMAD.MOV R12, RZ, RZ, -R2.reuse ;  /* 0x000000ffff0c7224 */ /* 0x100fe400078e0a02 */
[----:B------:R-:W-:Y:S02]  /*49f0*/  @!P0 IMAD R8, R13, R40, R2 ;  /* 0x000000280d088224 */ /* 0x000fe400078e0202 */
[----:B------:R-:W-:Y:S02]  /*4a00*/  @!P0 IMAD.MOV.U32 R2, RZ, RZ, R0 ;  /* 0x000000ffff028224 */ /* 0x000fe400078e0000 */
[----:B------:R-:W-:Y:S02]  /*4a10*/  IMAD R11, R3, R12, R11 ;  /* 0x0000000c030b7224 */ /* 0x000fe400078e020b */
[----:B------:R-:W-:Y:S02]  /*4a20*/  IMAD R10, R6, R9, R10 ;  /* 0x00000009060a7224 */ /* 0x000fe400078e020a */
[----:B------:R-:W-:Y:S02]  /*4a30*/  IMAD R11, R2, R3, R11 ;  /* 0x00000003020b7224 */ /* 0x000fe400078e020b */
[----:B------:R-:W-:Y:S02]  /*4a40*/  IMAD R10, R8, R6, R10 ;  /* 0x00000006080a7224 */ /* 0x000fe400078e020a */
.L_x_88:
[----:B------:R-:W-:Y:S05]  /*4a50*/  BRA.U UP1, `(.L_x_89) ;  /* 0x0000000101107547 */ /* 0x000fea000b800000 */
[----:B------:R-:W-:Y:S04]  /*4a60*/  MOV R2, UR7 ;  /* 0x0000000700027c02 */ /* 0x000fe80008000f00 */
[----:B------:R-:W-:Y:S04]  /*4a70*/  SHF.L.U32 R2, R2, 0x1f, RZ ;  /* 0x0000001f02027819 */ /* 0x000fe800000006ff */
[----:B------:R-:W2:Y:S02]  /*4a80*/  SYNCS.PHASECHK.TRANS64.TRYWAIT P0, [UR6+0x88], R2 ;  /* 0x00008802ff0075a7 */ /* 0x000ea40008001106 */
[----:B--2---:R-:W-:Y:S05]  /*4a90*/  @!P0 BRA `(.L_x_90) ;  /* 0x0000003c006c8947 */ /* 0x004fea0003800000 */
.L_x_89:
[----:B------:R-:W-:Y:S02]  /*4aa0*/  R2UR UR11, R14 ;  /* 0x000000000e0b72ca */ /* 0x000fe400000e0000 */
[----:B------:R-:W-:Y:S02]  /*4ab0*/  R2UR UR10, R15 ;  /* 0x000000000f0a72ca */ /* 0x000fe400000e0000 */
[----:B------:R-:W-:Y:S04]  /*4ac0*/  ISETP.NE.U32.AND P2, PT, RZ, UR4, PT ;  /* 0x00000004ff007c0c */ /* 0x000fe8000bf45070 */
[----:B------:R-:W-:Y:S05]  /*4ad0*/  ISETP.NE.AND.EX P2, PT, RZ, UR5, PT, P2 ;  /* 0x00000005ff007c0c */ /* 0x000fea000bf45320 */
[----:B------:R-:W-:Y:S02]  /*4ae0*/  USHF.L.U32 UR11, UR11, 0x7, URZ ;  /* 0x000000070b0b7899 */ /* 0x000fe400080006ff */
[----:B------:R-:W-:Y:S01]  /*4af0*/  USHF.L.U32 UR10, UR10, 0x6, URZ ;  /* 0x000000060a0a7899 */ /* 0x000fe200080006ff */
[----:B------:R-:W-:Y:S11]  /*4b00*/  BRA.U !UP4, `(.L_x_91) ;  /* 0x000000010c347547 */ /* 0x000ff6000b800000 */
[----:B------:R-:W-:Y:S01]  /*4b10*/  UPLOP3.LUT UP0, UPT, UPT, UPT, UP3, 0x80, 0x8 ;  /* 0x000000000008789c */ /* 0x000fe20003f0f030 */
[----:B--2---:R-:W-:Y:S02]  /*4b20*/  HFMA2 R0, -RZ, RZ, 0, 5.9604644775390625e-08 ;  /* 0x00000001ff007431 */ /* 0x004fe400000001ff */
[----:B------:R-:W-:Y:S03]  /*4b30*/  IMAD.MOV.U32 R92, RZ, RZ, 0x1 ;  /* 0x00000001ff5c7424 */ /* 0x000fe600078e00ff */
[----:B------:R-:W-:Y:S05]  /*4b40*/  PLOP3.LUT P0, PT, PT, PT, UP0, 0x80, 0x8 ;  /* 0x000000000008781c */ /* 0x000fea0003f0f008 */
[----:B------:R-:W2:Y:S01]  /*4b50*/  @UP0 LDCU.64 UR14, c[0x0][0x888] ;  /* 0x00011100ff0e07ac */ /* 0x000ea20008000a00 */
[----:B------:R-:W-:Y:S07]  /*4b60*/  @UP0 UIMAD UR8, UR36, UR4, URZ ;  /* 0x00000004240802a4 */ /* 0x000fee000f8e02ff */
[----:B------:R-:W-:Y:S01]  /*4b70*/  @!P0 PRMT R92, R0, 0x7610, R92 ;  /* 0x00007610005c8816 */ /* 0x000fe2000000005c */
[----:B--2---:R-:W-:Y:S03]  /*4b80*/  @UP0 UIMAD.WIDE UR14, UR8, 0x4, UR14 ;  /* 0x00000004080e08a5 */ /* 0x004fe6000f8e020e */
[----:B------:R-:W2:Y:S03]  /*4b90*/  @!UP0 LDCU UR8, c[0x0][0x880] ;  /* 0x00011000ff0887ac */ /* 0x000ea60008000800 */
[----:B------:R-:W-:Y:S01]  /*4ba0*/  IMAD.U32 R8, RZ, RZ, UR14 ;  /* 0x0000000eff087e24 */ /* 0x000fe2000f8e00ff */
[----:B------:R-:W-:Y:S05]  /*4bb0*/  MOV R9, UR15 ;  /* 0x0000000f00097c02 */ /* 0x000fea0008000f00 */
[----:B-----5:R4:W5:Y:S02]  /*4bc0*/  @P0 LDG.E R49, desc[UR46][R8.64] ;  /* 0x0000002e08310981 */ /* 0x020964000c1e1900 */
[----:B--2-4-:R-:W-:Y:S07]  /*4bd0*/  @!P0 IMAD.U32 R49, RZ, RZ, UR8 ;  /* 0x00000008ff318e24 */ /* 0x014fee000f8e00ff */
.L_x_91:
[----:B-----5:R-:W-:Y:S01]  /*4be0*/  @!P2 FSETP.EQ.AND P0, PT, R49, RZ, PT ;  /* 0x000000ff3100a20b */ /* 0x020fe20003f02000 */
[----:B------:R-:W-:Y:S01]  /*4bf0*/  @!UPT UIADD3 URZ, UPT, UPT, URZ, URZ, URZ ;  /* 0x000000fffffff290 */ /* 0x000fe2000fffe0ff */
[----:B------:R-:W-:Y:S11]  /*4c00*/  @!P2 BRA `(.L_x_92) ;  /* 0x000000000014a947 */ /* 0x000ff60003800000 */
[----:B------:R-:W-:Y:S02]  /*4c10*/  LOP3.LUT P2, RZ, R92, 0xff, RZ, 0xc0, !PT ;  /* 0x000000ff5cff7812 */ /* 0x000fe4000784c0ff */
[----:B------:R-:W-:Y:S04]  /*4c20*/  PLOP3.LUT P0, PT, PT, PT, UP0, 0x80, 0x8 ;  /* 0x000000000008781c */ /* 0x000fe80003f0f008 */
[----:B------:R-:W-:Y:S07]  /*4c30*/  PLOP3.LUT P0, PT, P0, PT, PT, 0x8, 0x80 ;  /* 0x000000000080781c */ /* 0x000fee000070e170 */
[----:B------:R-:W-:Y:S11]  /*4c40*/  @P2 FSETP.EQ.AND P0, PT, R49, RZ, PT ;  /* 0x000000ff3100220b */ /* 0x000ff60003f02000 */
[----:B------:R-:W-:Y:S02]  /*4c50*/  @!UPT UIADD3 URZ, UPT, UPT, URZ, URZ, URZ ;  /* 0x000000fffffff290 */ /* 0x000fe4000fffe0ff */
.L_x_92:
[----:B------:R-:W-:Y:S01]  /*4c60*/  ULEA UR15, UR13, UR6, 0x3 ;  /* 0x000000060d0f7291 */ /* 0x000fe2000f8e18ff */
[----:B------:R-:W-:Y:S02]  /*4c70*/  SHF.L.U32 R9, R29, 0x1f, RZ ;  /* 0x0000001f1d097819 */ /* 0x000fe400000006ff */
[----:B------:R-:W-:Y:S04]  /*4c80*/  ELECT P4, URZ, PT ;  /* 0x0000000000ff782f */ /* 0x000fe80003880000 */
[----:B------:R-:W-:Y:S02]  /*4c90*/  PLOP3.LUT P4, PT, P0, P4, PT, 0xf2, 0x2f ;  /* 0x00000000002f781c */ /* 0x000fe40000789e72 */
[----:B------:R-:W4:Y:S11]  /*4ca0*/  SYNCS.PHASECHK.TRANS64.TRYWAIT P2, [UR15+0x68], R9 ;  /* 0x00006809ff0075a7 */ /* 0x000f36000804110f */
[----:B-1----:R-:W-:Y:S05]  /*4cb0*/  @!P4 IADD3 R8, P0, PT, R30, 0x580, RZ ;  /* 0x000005801e08c810 */ /* 0x002fea0007f1e0ff */
[----:B--2---:R-:W-:Y:S01]  /*4cc0*/  @!P4 IMAD.X R2, RZ, RZ, R31, P0 ;  /* 0x000000ffff02c224 */ /* 0x004fe200000e061f */
[----:B----4-:R-:W-:Y:S07]  /*4cd0*/  @!P2 BRA `(.L_x_93) ;  /* 0x0000003800f4a947 */ /* 0x010fee0003800000 */
.L_x_169:
[----:B------:R-:W2:Y:S01]  /*4ce0*/  LDC.64 R12, c[0x0][0xb18] ;  /* 0x0002c600ff0c7b82 */ /* 0x000ea20000000a00 */
[----:B------:R-:W-:Y:S01]  /*4cf0*/  @!P4 R2UR UR8, R2 ;  /* 0x000000000208c2ca */ /* 0x000fe200000e0000 */
[----:B------:R-:W-:Y:S01]  /*4d00*/  VOTEU.ALL UP2, P4 ;  /* 0x0000000000ff7886 */ /* 0x000fe20002040000 */
[----:B------:R-:W-:Y:S01]  /*4d10*/  @!P4 R2UR UR9, R8 ;  /* 0x000000000809c2ca */ /* 0x000fe200000e0000 */
[----:B------:R-:W-:Y:S01]  /*4d20*/  VOTEU.ALL UP1, P4 ;  /* 0x0000000000ff7886 */ /* 0x000fe20002020000 */
[----:B-1----:R-:W-:Y:S03]  /*4d30*/  @!P4 IMAD.MOV.U32 R0, RZ, RZ, 0x2000 ;  /* 0x00002000ff00c424 */ /* 0x002fe600078e00ff */
[----:B------:R-:W1:Y:S01]  /*4d40*/  @!P1 LDC R2, c[0x0][0xb0c] ;  /* 0x0002c300ff029b82 */ /* 0x000e620000000800 */
[----:B------:R-:W-:Y:S01]  /*4d50*/  UMOV UR20, 0x0 ;  /* 0x0000000000147882 */ /* 0x000fe20000000000 */
[----:B------:R-:W-:Y:S01]  /*4d60*/  UMOV UR21, 0x10000000 ;  /* 0x1000000000157882 */ /* 0x000fe20000000000 */
[----:B------:R-:W-:Y:S01]  /*4d70*/  UMOV UR12, UR36 ;  /* 0x00000024000c7c82 */ /* 0x000fe20008000000 */
[----:B------:R-:W-:Y:S01]  /*4d80*/  UIADD3 UR14, UPT, UPT, UR13, 0x1, URZ ;  /* 0x000000010d0e7890 */ /* 0x000fe2000fffe0ff */
[----:B------:R-:W-:Y:S01]  /*4d90*/  @P3 SHF.R.U32.HI R26, RZ, 0x10, R21 ;  /* 0x00000010ff1a3819 */ /* 0x000fe20000011615 */
[----:B------:R-:W-:Y:S02]  /*4da0*/  VIADD R28, R28, 0x1 ;  /* 0x000000011c1c7836 */ /* 0x000fe40000000000 */
[----:B------:R-:W-:Y:S01]  /*4db0*/  IMAD.U32 R9, RZ, RZ, UR8 ;  /* 0x00000008ff097e24 */ /* 0x000fe2000f8e00ff */
[----:B------:R-:W-:Y:S01]  /*4dc0*/  @!UP2 ULEA UR8, UR13, UR6, 0xd ;  /* 0x000000060d08a291 */ /* 0x000fe2000f8e68ff */
[----:B------:R-:W-:Y:S01]  /*4dd0*/  IMAD.U32 R8, RZ, RZ, UR9 ;  /* 0x00000009ff087e24 */ /* 0x000fe2000f8e00ff */
[----:B------:R-:W-:Y:S02]  /*4de0*/  UIADD3 UR9, UPT, UPT, UR15, 0x50, URZ ;  /* 0x000000500f097890 */ /* 0x000fe4000fffe0ff */
[----:B------:R-:W-:Y:S01]  /*4df0*/  @!P4 R2UR UR19, R9 ;  /* 0x000000000913c2ca */ /* 0x000fe200000e0000 */
[----:B------:R-:W-:Y:S01]  /*4e00*/  @!UP2 UIADD3 UR8, UPT, UPT, UR8, 0x200, URZ ;  /* 0x000002000808a890 */ /* 0x000fe2000fffe0ff */
[----:B------:R-:W-:Y:S01]  /*4e10*/  @!P4 R2UR UR18, R8 ;  /* 0x000000000812c2ca */ /* 0x000fe200000e0000 */
[----:B------:R-:W-:Y:S01]  /*4e20*/  UISETP.NE.AND UP5, UPT, UR14, 0x3, UPT ;  /* 0x000000030e00788c */ /* 0x000fe2000bfa5270 */
[----:B------:R-:W4:Y:S01]  /*4e30*/  LDC.64 R8, c[0x0][0xb10] ;  /* 0x0002c400ff087b82 */ /* 0x000f220000000a00 */
[----:B------:R-:W-:Y:S02]  /*4e40*/  UPRMT UR16, UR37, 0x654, UR9 ;  /* 0x0000065425107896 */ /* 0x000fe40008000009 */
[----:B------:R-:W-:Y:S02]  /*4e50*/  USEL UR17, URZ, 0x1, UP5 ;  /* 0x00000001ff117887 */ /* 0x000fe4000a800000 */
[----:B------:R-:W-:Y:S04]  /*4e60*/  USEL UR14, UR14, URZ, UP5 ;  /* 0x000000ff0e0e7287 */ /* 0x000fe8000a800000 */
[----:B------:R-:W-:Y:S01]  /*4e70*/  ULEA UR13, UR14, UR6, 0x3 ;  /* 0x000000060e0d7291 */ /* 0x000fe2000f8e18ff */
[----:B------:R-:W-:Y:S01]  /*4e80*/  LOP3.LUT R29, R29, UR17, RZ, 0x3c, !PT ;  /* 0x000000111d1d7c12 */ /* 0x000fe2000f8e3cff */
[----:B------:R1:W-:Y:S01]  /*4e90*/  @!UP1 UTMALDG.3D [UR8], [UR18], desc[UR20] ;  /* 0x00001408120095b4 */ /* 0x0003e20008011000 */
[----:B------:R5:W-:Y:S02]  /*4ea0*/  @!P4 SYNCS.ARRIVE.TRANS64.RED.A0TR RZ, [UR15+0x50], R0 ;  /* 0x00005000ffffc9a7 */ /* 0x000be4000830040f */
[----:B------:R-:W-:Y:S01]  /*4eb0*/  SHF.L.U32 R14, R29, 0x1f, RZ ;  /* 0x0000001f1d0e7819 */ /* 0x000fe200000006ff */
[C---:B----4-:R-:W-:Y:S01]  /*4ec0*/  @!P1 IMAD.HI.U32 R8, R11.reuse, R8, RZ ;  /* 0x000000080b089227 */ /* 0x050fe200078e00ff */
[----:B--2---:R-:W-:Y:S02]  /*4ed0*/  @!P1 ISETP.NE.AND P0, PT, R12, 0x1, PT ;  /* 0x000000010c00980c */ /* 0x004fe40003f05270 */
[----:B-1----:R-:W-:Y:S01]  /*4ee0*/  @!P1 ISETP.NE.AND P2, PT, R2, 0x1, PT ;  /* 0x000000010200980c */ /* 0x002fe20003f45270 */
[----:B------:R-:W-:Y:S01]  /*4ef0*/  SYNCS.ARRIVE.TRANS64.RED.A1T0 RZ, [UR16], RZ ;  /* 0x000000ffffff79a7 */ /* 0x000fe20008100410 */
[C---:B------:R-:W-:Y:S01]  /*4f00*/  @!P1 IMAD.HI.U32 R13, R10.reuse, R13, RZ ;  /* 0x0000000d0a0d9227 */ /* 0x040fe200078e00ff */
[----:B------:R-:W-:Y:S04]  /*4f10*/  @!P1 SHF.R.U32.HI R8, RZ, R9, R8 ;  /* 0x00000009ff089219 */ /* 0x000fe80000011608 */
[----:B------:R-:W-:Y:S01]  /*4f20*/  @!P1 SEL R8, R11, R8, !P2 ;  /* 0x000000080b089207 */ /* 0x000fe20005000000 */
[----:B------:R-:W1:Y:S01]  /*4f30*/  SYNCS.PHASECHK.TRANS64.TRYWAIT P5, [UR13+0x68], R14 ;  /* 0x0000680eff0075a7 */ /* 0x000e6200080a110d */
[----:B-----5:R-:W2:Y:S02]  /*4f40*/  @!P1 LDC R0, c[0x0][0xb20] ;  /* 0x0002c800ff009b82 */ /* 0x020ea40000000800 */
[----:B--2---:R-:W-:Y:S04]  /*4f50*/  @!P1 SHF.R.U32.HI R0, RZ, R0, R13 ;  /* 0x00000000ff009219 */ /* 0x004fe8000001160d */
[----:B------:R-:W-:Y:S05]  /*4f60*/  @!P1 SEL R9, R10, R0, !P0 ;  /* 0x000000000a099207 */ /* 0x000fea0004000000 */
[----:B------:R-:W-:Y:S02]  /*4f70*/  @!P1 IMAD.IADD R0, R9, 0x1, -R8 ;  /* 0x0000000109009824 */ /* 0x000fe400078e0a08 */
[----:B------:R-:W-:Y:S02]  /*4f80*/  @!P1 IMAD.IADD R8, R8, 0x1, -R9 ;  /* 0x0000000108089824 */ /* 0x000fe400078e0a09 */
[----:B------:R-:W-:Y:S02]  /*4f90*/  @!P1 IMAD R11, R0, R2, R11 ;  /* 0x00000002000b9224 */ /* 0x000fe400078e020b */
[----:B------:R-:W-:Y:S01]  /*4fa0*/  @!P1 IMAD R10, R8, R12, R10 ;  /* 0x0000000c080a9224 */ /* 0x000fe200078e020a */
[----:B-1----:R-:W-:Y:S06]  /*4fb0*/  @!P5 BRA `(.L_x_94) ;  /* 0x000000380054d947 */ /* 0x002fec0003800000 */
.L_x_171:
[----:B------:R-:W-:Y:S01]  /*4fc0*/  @!P4 IADD3 R2, P0, PT, R30, 0x580, RZ ;  /* 0x000005801e02c810 */ /* 0x000fe20007f1e0ff */
[----:B------:R-:W-:Y:S01]  /*4fd0*/  UMOV UR18, 0x0 ;  /* 0x0000000000127882 */ /* 0x000fe20000000000 */
[----:B------:R-:W-:Y:S01]  /*4fe0*/  UMOV UR19, 0x10000000 ;  /* 0x1000000000137882 */ /* 0x000fe20000000000 */
[----:B------:R-:W-:Y:S01]  /*4ff0*/  VOTEU.ALL UP1, P4 ;  /* 0x0000000000ff7886 */ /* 0x000fe20002020000 */
[----:B------:R-:W-:Y:S01]  /*5000*/  @!P4 R2UR UR9, R2 ;  /* 0x000000000209c2ca */ /* 0x000fe200000e0000 */
[----:B-1----:R-:W-:Y:S01]  /*5010*/  @!P4 IMAD.X R0, RZ, RZ, R31, P0 ;  /* 0x000000ffff00c224 */ /* 0x002fe200000e061f */
[----:B------:R-:W-:Y:S01]  /*5020*/  UMOV UR12, UR36 ;  /* 0x00000024000c7c82 */ /* 0x000fe20008000000 */
[----:B------:R-:W-:Y:S01]  /*5030*/  @P3 R2UR UR36, R26 ;  /* 0x000000001a2432ca */ /* 0x000fe200000e0000 */
[----:B------:R-:W-:Y:S01]  /*5040*/  @!UP1 ULEA UR15, UR14, UR6, 0xd ;  /* 0x000000060e0f9291 */ /* 0x000fe2000f8e68ff */
[----:B------:R-:W-:Y:S01]  /*5050*/  ISETP.NE.AND P0, PT, R28, 0x2, PT ;  /* 0x000000021c00780c */ /* 0x000fe20003f05270 */
[----:B------:R-:W-:Y:S01]  /*5060*/  @!UP1 UIADD3 UR10, UPT, UPT, UR10, 0x20, URZ ;  /* 0x000000200a0a9890 */ /* 0x000fe2000fffe0ff */
[----:B------:R-:W-:Y:S01]  /*5070*/  @!P4 R2UR UR8, R0 ;  /* 0x000000000008c2ca */ /* 0x000fe200000e0000 */
[----:B------:R-:W-:Y:S01]  /*5080*/  IMAD.IADD R15, R10, 0x1, R90 ;  /* 0x000000010a0f7824 */ /* 0x000fe200078e025a */
[----:B------:R-:W-:Y:S01]  /*5090*/  SEL R0, RZ, 0x1, P0 ;  /* 0x00000001ff007807 */ /* 0x000fe20000000000 */
[----:B------:R-:W-:Y:S01]  /*50a0*/  IMAD.IADD R14, R11, 0x1, R91 ;  /* 0x000000010b0e7824 */ /* 0x000fe200078e025b */
[----:B------:R-:W-:Y:S02]  /*50b0*/  SEL R28, R28, RZ, P0 ;  /* 0x000000ff1c1c7207 */ /* 0x000fe40000000000 */
[----:B------:R-:W-:Y:S01]  /*50c0*/  IMAD.U32 R8, RZ, RZ, UR9 ;  /* 0x00000009ff087e24 */ /* 0x000fe2000f8e00ff */
[----:B------:R-:W-:Y:S01]  /*50d0*/  UIADD3 UR9, UPT, UPT, UR13, 0x50, URZ ;  /* 0x000000500d097890 */ /* 0x000fe2000fffe0ff */
[----:B------:R-:W-:Y:S03]  /*50e0*/  LOP3.LUT R27, R27, R0, RZ, 0x3c, !PT ;  /* 0x000000001b1b7212 */ /* 0x000fe600078e3cff */
[----:B------:R-:W-:Y:S02]  /*50f0*/  @!P4 R2UR UR16, R8 ;  /* 0x000000000810c2ca */ /* 0x000fe400000e0000 */
[----:B------:R-:W-:Y:S01]  /*5100*/  IMAD.U32 R9, RZ, RZ, UR8 ;  /* 0x00000008ff097e24 */ /* 0x000fe2000f8e00ff */
[----:B------:R-:W-:Y:S01]  /*5110*/  @!UP1 UIADD3 UR8, UPT, UPT, UR15, 0x200, URZ ;  /* 0x000002000f089890 */ /* 0x000fe2000fffe0ff */
[----:B------:R-:W-:Y:S01]  /*5120*/  VOTEU.ALL UP1, P4 ;  /* 0x0000000000ff7886 */ /* 0x000fe20002020000 */
[----:B------:R-:W-:Y:S02]  /*5130*/  UPRMT UR15, UR37, 0x654, UR9 ;  /* 0x00000654250f7896 */ /* 0x000fe40008000009 */
[----:B------:R-:W-:Y:S11]  /*5140*/  @!P4 R2UR UR17, R9 ;  /* 0x000000000911c2ca */ /* 0x000ff600000e0000 */
[----:B------:R-:W-:Y:S02]  /*5150*/  @!UPT UIADD3 URZ, UPT, UPT, URZ, URZ, URZ ;  /* 0x000000fffffff290 */ /* 0x000fe4000fffe0ff */
[----:B------:R2:W-:Y:S01]  /*5160*/  @!UP1 UTMALDG.3D [UR8], [UR16], desc[UR18] ;  /* 0x00001208100095b4 */ /* 0x0005e20008011000 */
[----:B------:R2:W-:Y:S01]  /*5170*/  @!P4 SYNCS.ARRIVE.TRANS64.RED.A0TR RZ, [UR13+0x50], R25 ;  /* 0x00005019ffffc9a7 */ /* 0x0005e2000830040d */
[----:B------:R-:W-:Y:S04]  /*5180*/  UIADD3 UR13, UPT, UPT, UR14, 0x1, URZ ;  /* 0x000000010e0d7890 */ /* 0x000fe8000fffe0ff */
[----:B------:R-:W-:Y:S04]  /*5190*/  UISETP.NE.AND UP1, UPT, UR13, 0x3, UPT ;  /* 0x000000030d00788c */ /* 0x000fe8000bf25270 */
[----:B------:R-:W-:Y:S02]  /*51a0*/  USEL UR14, URZ, 0x1, UP1 ;  /* 0x00000001ff0e7887 */ /* 0x000fe40008800000 */
[----:B------:R-:W-:Y:S02]  /*51b0*/  USEL UR13, UR13, URZ, UP1 ;  /* 0x000000ff0d0d7287 */ /* 0x000fe40008800000 */
[----:B------:R-:W-:Y:S02]  /*51c0*/  UPLOP3.LUT UP1, UPT, UPT, UPT, UPT, 0x80, 0x8 ;  /* 0x000000000008789c */ /* 0x000fe40003f2f070 */
[----:B------:R-:W-:Y:S01]  /*51d0*/  LOP3.LUT R29, R29, UR14, RZ, 0x3c, !PT ;  /* 0x0000000e1d1d7c12 */ /* 0x000fe2000f8e3cff */
[----:B------:R-:W-:Y:S01]  /*51e0*/  SYNCS.ARRIVE.TRANS64.RED.A1T0 RZ, [UR15], RZ ;  /* 0x000000ffffff79a7 */ /* 0x000fe2000810040f */
[----:B------:R-:W-:Y:S07]  /*51f0*/  @P3 BRA `(.L_x_95) ;  /* 0xfffffff4001c3947 */ /* 0x000fee000383ffff */
[----:B------:R-:W-:Y:S01]  /*5200*/  UIADD3 UR6, UPT, UPT, UR6, 0x68, URZ ;  /* 0x0000006806067890 */ /* 0x000fe2000fffe0ff */
[----:B------:R-:W-:-:S03]  /*5210*/  SHF.L.U32 R2, R29, 0x1f, RZ ;  /* 0x0000001f1d027819 */ /* 0x000fc600000006ff */
[----:B------:R-:W-:-:S09]  /*5220*/  ULEA UR4, UR13, UR6, 0x3 ;  /* 0x000000060d047291 */ /* 0x000fd2000f8e18ff */
[----:B------:R-:W1:Y:S02]  /*5230*/  SYNCS.PHASECHK.TRANS64.TRYWAIT P0, [UR4], R2 ;  /* 0x00000002ff0075a7 */ /* 0x000e640008001104 */
[----:B-1----:R-:W-:Y:S05]  /*5240*/  @!P0 BRA `(.L_x_96) ;  /* 0x0000003400c88947 */ /* 0x002fea0003800000 */
.L_x_173:
        /* <DEDUP_REMOVED lines=9> */
.L_x_175:
[----:B------:R-:W-:-:S04]  /*52e0*/  UIADD3 UR5, UPT, UPT, UR5, 0x1, URZ ;  /* 0x0000000105057890 */ /* 0x000fc8000fffe0ff */
[----:B------:R-:W-:-:S04]  /*52f0*/  UISETP.NE.AND UP0, UPT, UR5, 0x3, UPT ;  /* 0x000000030500788c */ /* 0x000fc8000bf05270 */
[----:B------:R-:W-:Y:S02]  /*5300*/  USEL UR4, URZ, 0x1, UP0 ;  /* 0x00000001ff047887 */ /* 0x000fe40008000000 */
[----:B------:R-:W-:-:S04]  /*5310*/  USEL UR5, UR5, URZ, UP0 ;  /* 0x000000ff05057287 */ /* 0x000fc80008000000 */
[----:B------:R-:W-:Y:S01]  /*5320*/  ULEA UR5, UR5, UR6, 0x3 ;  /* 0x0000000605057291 */ /* 0x000fe2000f8e18ff */
[----:B-1----:R-:W-:-:S04]  /*5330*/  LOP3.LUT R2, R29, UR4, RZ, 0x3c, !PT ;  /* 0x000000041d027c12 */ /* 0x002fc8000f8e3cff */
[----:B------:R-:W-:Y:S01]  /*5340*/  SHF.L.U32 R2, R2, 0x1f, RZ ;  /* 0x0000001f02027819 */ /* 0x000fe200000006ff */
[----:B------:R-:W-:-:S07]  /*5350*/  IMAD.U32 R0, RZ, RZ, UR5 ;  /* 0x00000005ff007e24 */ /* 0x000fce000f8e00ff */
.L_x_98:
[----:B-1----:R1:W4:Y:S02]  /*5360*/  SYNCS.PHASECHK.TRANS64.TRYWAIT P0, [R0+URZ], R2 ;  /* 0x00000002000075a7 */ /* 0x00232400080011ff */
[----:B----4-:R-:W-:Y:S05]  /*5370*/  @!P0 NANOSLEEP.SYNCS 0x989680 ;  /* 0x009896800000895d */ /* 0x010fea0003900000 */
[----:B------:R-:W4:Y:S02]  /*5380*/  @!P0 SYNCS.PHASECHK.TRANS64 P0, [R0+URZ], R2 ;  /* 0x00000002000085a7 */ /* 0x000f2400080010ff */
[----:B--2-4-:R-:W-:Y:S05]  /*5390*/  @P0 EXIT ;  /* 0x000000000000094d */ /* 0x014fea0003800000 */
[----:B------:R-:W-:Y:S05]  /*53a0*/  BRA `(.L_x_98) ;  /* 0xfffffffc00ec7947 */ /* 0x000fea000383ffff */
.L_x_86:
[----:B------:R-:W-:-:S06]  /*53b0*/  UISETP.GE.AND UP1, UPT, UR10, 0x4, UPT ;  /* 0x000000040a00788c */ /* 0x000fcc000bf26270 */
[----:B------:R-:W-:-:S13]  /*53c0*/  PLOP3.LUT P0, PT, PT, PT, UP1, 0x80, 0x8 ;  /* 0x000000000008781c */ /* 0x000fda0003f0f018 */
[----:B------:R-:W-:Y:S05]  /*53d0*/  @!P0 EXIT ;  /* 0x000000000000894d */ /* 0x000fea0003800000 */
[----:B------:R-:W-:Y:S01]  /*53e0*/  BAR.SYNC.DEFER_BLOCKING 0x6, 0xa0 ;  /* 0x0182800000007b1d */ /* 0x000fe20000010000 */
[C---:B------:R-:W-:Y:S01]  /*53f0*/  IMAD.SHL.U32 R2, R97.reuse, 0x20, RZ ;  /* 0x0000002061027824 */ /* 0x040fe200078e00ff */
[C---:B------:R-:W-:Y:S01]  /*5400*/  LOP3.LUT R98, R97.reuse, 0x2, RZ, 0xc0, !PT ;  /* 0x0000000261627812 */ /* 0x040fe200078ec0ff */
[C---:B------:R-:W-:Y:S01]  /*5410*/  IMAD.SHL.U32 R103, R97.reuse, 0x4, RZ ;  /* 0x0000000461677824 */ /* 0x040fe200078e00ff */
[C---:B------:R-:W-:Y:S01]  /*5420*/  LOP3.LUT R104, R97.reuse, 0x60, RZ, 0xc0, !PT ;  /* 0x0000006061687812 */ /* 0x040fe200078ec0ff */
[C---:B------:R-:W-:Y:S01]  /*5430*/  IMAD.U32 R46, R97.reuse, 0x10000, RZ ;  /* 0x00010000612e7824 */ /* 0x040fe200078e00ff */
[----:B------:R-:W-:Y:S02]  /*5440*/  UMOV UR48, 0x400 ;  /* 0x0000040000307882 */ /* 0x000fe40000000000 */
[----:B------:R-:W1:Y:S01]  /*5450*/  LDC R95, c[0x0][0x370] ;  /* 0x0000dc00ff5f7b82 */ /* 0x000e620000000800 */
[----:B------:R-:W-:Y:S01]  /*5460*/  ULEA UR48, UR37, UR48, 0x18 ;  /* 0x0000003025307291 */ /* 0x000fe2000f8ec0ff */
[----:B------:R-:W-:Y:S01]  /*5470*/  LOP3.LUT R3, R2, 0xc0, RZ, 0xc0, !PT ;  /* 0x000000c002037812 */ /* 0x000fe200078ec0ff */
[----:B------:R-:W-:Y:S01]  /*5480*/  IMAD.MOV.U32 R45, RZ, RZ, RZ ;  /* 0x000000ffff2d7224 */ /* 0x000fe200078e00ff */
[----:B------:R-:W-:Y:S01]  /*5490*/  LOP3.LUT R97, R97, 0x4, RZ, 0xc0, !PT ;  /* 0x0000000461617812 */ /* 0x000fe200078ec0ff */
[----:B------:R-:W-:Y:S01]  /*54a0*/  UIADD3 UR52, UPT, UPT, UR48, 0x200, URZ ;  /* 0x0000020030347890 */ /* 0x000fe2000fffe0ff */
[----:B------:R-:W-:-:S02]  /*54b0*/  LOP3.LUT R103, R3, 0x18, R103, 0xf8, !PT ;  /* 0x0000001803677812 */ /* 0x000fc400078ef867 */
[----:B------:R-:W-:Y:S01]  /*54c0*/  CS2R R100, SRZ ;  /* 0x0000000000647805 */ /* 0x000fe2000001ff00 */
[----:B------:R-:W2:Y:S01]  /*54d0*/  LDC R42, c[0x0][0xb0c] ;  /* 0x0002c300ff2a7b82 */ /* 0x000ea20000000800 */
[----:B------:R-:W-:Y:S01]  /*54e0*/  LOP3.LUT R46, R46, 0x600000, RZ, 0xc0, !PT ;  /* 0x006000002e2e7812 */ /* 0x000fe200078ec0ff */
[----:B------:R-:W-:Y:S01]  /*54f0*/  IMAD.MOV.U32 R108, RZ, RZ, RZ ;  /* 0x000000ffff6c7224 */ /* 0x000fe200078e00ff */
[----:B------:R-:W-:Y:S01]  /*5500*/  IADD3 R102, PT, PT, -R97, 0x2, RZ ;  /* 0x0000000261667810 */ /* 0x000fe20007ffe1ff */
[----:B------:R-:W-:Y:S01]  /*5510*/  IMAD.MOV R98, RZ, RZ, -R98 ;  /* 0x000000ffff627224 */ /* 0x000fe200078e0a62 */
[----:B------:R-:W-:Y:S01]  /*5520*/  LOP3.LUT R103, R103, 0xf20, R2, 0xf8, !PT ;  /* 0x00000f2067677812 */ /* 0x000fe200078ef802 */
[----:B------:R-:W-:Y:S01]  /*5530*/  IMAD.MOV R97, RZ, RZ, -R97 ;  /* 0x000000ffff617224 */ /* 0x000fe200078e0a61 */
[----:B------:R-:W3:Y:S01]  /*5540*/  LDCU.64 UR54, c[0x0][0x348] ;  /* 0x00006900ff3677ac */ /* 0x000ee20008000a00 */
[----:B------:R-:W4:Y:S01]  /*5550*/  LDC R93, c[0x0][0xb20] ;  /* 0x0002c800ff5d7b82 */ /* 0x000f220000000800 */
[----:B------:R-:W3:Y:S01]  /*5560*/  LDS R0, [UR48+0x140] ;  /* 0x00014030ff007984 */ /* 0x000ee20008000800 */
[----:B------:R-:W-:Y:S01]  /*5570*/  IMAD.SHL.U32 R102, R102, 0x10, RZ ;  /* 0x0000001066667824 */ /* 0x000fe200078e00ff */
[----:B------:R-:W-:Y:S01]  /*5580*/  LEA R103, R103, UR52, 0x1 ;  /* 0x0000003467677c11 */ /* 0x000fe2000f8e08ff */
[----:B------:R-:W-:Y:S01]  /*5590*/  UMOV UR51, 0x1 ;  /* 0x0000000100337882 */ /* 0x000fe20000000000 */
[----:B------:R-:W-:Y:S01]  /*55a0*/  UMOV UR56, URZ ;  /* 0x000000ff00387c82 */ /* 0x000fe20008000000 */
[----:B------:R-:W1:Y:S02]  /*55b0*/  LDCU.64 UR38, c[0x0][0x888] ;  /* 0x00011100ff2677ac */ /* 0x000e640008000a00 */
[----:B------:R-:W1:Y:S01]  /*55c0*/  LDC R41, c[0x0][0xb30] ;  /* 0x0002cc00ff297b82 */ /* 0x000e620000000800 */
[----:B------:R-:W1:Y:S01]  /*55d0*/  LDCU.64 UR44, c[0x0][0x890] ;  /* 0x00011200ff2c77ac */ /* 0x000e620008000a00 */
[----:B------:R-:W-:Y:S01]  /*55e0*/  UMOV UR50, URZ ;  /* 0x000000ff00327c82 */ /* 0x000fe20008000000 */
[----:B------:R-:W-:-:S05]  /*55f0*/  UMOV UR49, URZ ;  /* 0x000000ff00317c82 */ /* 0x000fca0008000000 */
[----:B------:R-:W1:Y:S08]  /*5600*/  LDC.64 R88, c[0x0][0xb10] ;  /* 0x0002c400ff587b82 */ /* 0x000e700000000a00 */
[----:B------:R-:W1:Y:S08]  /*5610*/  LDC.64 R38, c[0x0][0xb18] ;  /* 0x0002c600ff267b82 */ /* 0x000e700000000a00 */
[----:B------:R-:W1:Y:S08]  /*5620*/  LDC.64 R36, c[0x0][0xb28] ;  /* 0x0002ca00ff247b82 */ /* 0x000e700000000a00 */
[----:B------:R-:W1:Y:S01]  /*5630*/  LDC.64 R86, c[0x0][0x8b0] ;  /* 0x00022c00ff567b82 */ /* 0x000e620000000a00 */
[----:B---3--:R-:W-:-:S07]  /*5640*/  IMAD.IADD R46, R0, 0x1, R46 ;  /* 0x00000001002e7824 */ /* 0x008fce00078e022e */
[----:B------:R-:W3:Y:S08]  /*5650*/  LDC.64 R84, c[0x0][0x8a8] ;  /* 0x00022a00ff547b82 */ /* 0x000ef00000000a00 */
[----:B--2-4-:R-:W1:Y:S02]  /*5660*/  LDC R94, c[0x0][0x374] ;  /* 0x0000dd00ff5e7b82 */ /* 0x014e640000000800 */
.L_x_129:
[----:B------:R-:W-:Y:S02]  /*5670*/  LEA R0, R108, UR48, 0x3 ;  /* 0x000000306c007c11 */ /* 0x000fe4000f8e18ff */
[----:B------:R-:W-:Y:S02]  /*5680*/  SHF.L.U32 R2, R100, 0x1f, RZ ;  /* 0x0000001f64027819 */ /* 0x000fe400000006ff */
[----:B------:R-:W-:Y:S02]  /*5690*/  LEA R16, R108, UR48, 0x4 ;  /* 0x000000306c107c11 */ /* 0x000fe4000f8e20ff */
[----:B------:R-:W2:Y:S02]  /*56a0*/  SYNCS.PHASECHK.TRANS64.TRYWAIT P0, [R0+URZ+0x90], R2 ;  /* 0x00009002000075a7 */ /* 0x000ea400080011ff */
[----:B--2---:R-:W-:Y:S05]  /*56b0*/  @!P0 BRA `(.L_x_99) ;  /* 0x0000003000dc8947 */ /* 0x004fea0003800000 */
.L_x_176:
[----:B------:R-:W4:Y:S01]  /*56c0*/  LDC.64 R10, c[0x0][0xb10] ;  /* 0x0002c400ff0a7b82 */ /* 0x000f220000000a00 */
[----:B------:R-:W3:Y:S01]  /*56d0*/  LDS.128 R16, [R16+0x120] ;  /* 0x0001200010107984 */ /* 0x000ee20000000c00 */
[----:B-1----:R-:W-:Y:S01]  /*56e0*/  ISETP.NE.AND P1, PT, R41, 0x1, PT ;  /* 0x000000012900780c */ /* 0x002fe20003f25270 */
[----:B--2---:R-:W-:Y:S01]  /*56f0*/  VIADD R0, R0, 0xa0 ;  /* 0x000000a000007836 */ /* 0x004fe20000000000 */
[----:B------:R-:W-:Y:S04]  /*5700*/  ISETP.GE.AND P0, PT, R40, 0x1, PT ;  /* 0x000000012800780c */ /* 0x000fe80003f06270 */
[----:B------:R-:W1:Y:S01]  /*5710*/  LDC.64 R8, c[0x0][0xb18] ;  /* 0x0002c600ff087b82 */ /* 0x000e620000000a00 */
[----:B------:R-:W-:Y:S01]  /*5720*/  PRMT R0, RZ, 0x654, R0 ;  /* 0x00000654ff007816 */ /* 0x000fe20000000000 */
[----:B------:R-:W-:Y:S01]  /*5730*/  @!PT LDS RZ, [RZ] ;  /* 0x00000000fffff984 */ /* 0x000fe20000000800 */
[----:B------:R-:W-:Y:S01]  /*5740*/  @!PT LDS RZ, [RZ] ;  /* 0x00000000fffff984 */ /* 0x000fe20000000800 */
[----:B------:R-:W-:Y:S01]  /*5750*/  @!PT LDS RZ, [RZ] ;  /* 0x00000000fffff984 */ /* 0x000fe20000000800 */
[----:B------:R-:W-:Y:S01]  /*5760*/  @!PT LDS RZ, [RZ] ;  /* 0x00000000fffff984 */ /* 0x000fe20000000800 */
[----:B------:R2:W-:Y:S06]  /*5770*/  MEMBAR.ALL.CTA ;  /* 0x0000000000007992 */ /* 0x0005ec0000008000 */
[----:B--2---:R-:W2:Y:S01]  /*5780*/  FENCE.VIEW.ASYNC.S ;  /* 0x00000000000073c6 */ /* 0x004ea20000000000 */
[----:B------:R-:W1:Y:S08]  /*5790*/  @!P1 LDC R12, c[0x0][0xb20] ;  /* 0x0002c800ff0c9b82 */ /* 0x000e700000000800 */
[----:B------:R-:W1:Y:S01]  /*57a0*/  @!P1 LDC R7, c[0x0][0xb0c] ;  /* 0x0002c300ff079b82 */ /* 0x000e620000000800 */
[----:B--2---:R2:W-:Y:S01]  /*57b0*/  SYNCS.ARRIVE.TRANS64.RED.A1T0 RZ, [R0+URZ], RZ ;  /* 0x000000ff00ff79a7 */ /* 0x0045e200081004ff */
[----:B---3--:R-:W-:Y:S04]  /*57c0*/  LOP3.LUT P4, RZ, R18, 0x1, RZ, 0xc0, !PT ;  /* 0x0000000112ff7812 */ /* 0x008fe8000788c0ff */
[----:B------:R-:W-:Y:S09]  /*57d0*/  P2R R105, PR, RZ, 0x10 ;  /* 0x00000010ff697803 */ /* 0x000ff20000000000 */
[----:B------:R-:W-:Y:S02]  /*57e0*/  @P4 MOV R44, R16 ;  /* 0x00000010002c4202 */ /* 0x000fe40000000f00 */
[----:B------:R-:W-:Y:S01]  /*57f0*/  @P4 LOP3.LUT R43, R17, 0xffff, RZ, 0xc0, !PT ;  /* 0x0000ffff112b4812 */ /* 0x000fe200078ec0ff */
[----:B--2-4-:R-:W-:Y:S06]  /*5800*/  @!P0 BRA `(.L_x_100) ;  /* 0x0000000000a48947 */ /* 0x014fec0003800000 */
[----:B------:R-:W-:Y:S01]  /*5810*/  IMAD.HI.U32 R0, R94, R39, RZ ;  /* 0x000000275e007227 */ /* 0x000fe200078e00ff */
[----:B------:R-:W-:Y:S02]  /*5820*/  ISETP.NE.AND P0, PT, R38, 0x1, PT ;  /* 0x000000012600780c */ /* 0x000fe40003f05270 */
[----:B------:R-:W-:Y:S01]  /*5830*/  ISETP.NE.AND P2, PT, R40, 0x1, PT ;  /* 0x000000012800780c */ /* 0x000fe20003f45270 */
[----:B------:R-:W-:Y:S01]  /*5840*/  IMAD.HI.U32 R4, R95, R88, RZ ;  /* 0x000000585f047227 */ /* 0x000fe200078e00ff */
[----:B------:R-:W-:Y:S02]  /*5850*/  SHF.R.U32.HI R0, RZ, R93, R0 ;  /* 0x0000005dff007219 */ /* 0x000fe40000011600 */
[----:B------:R-:W-:Y:S01]  /*5860*/  ISETP.NE.AND P3, PT, R42, 0x1, PT ;  /* 0x000000012a00780c */ /* 0x000fe20003f65270 */
[----:B------:R-:W-:Y:S01]  /*5870*/  IMAD.HI.U32 R6, R43, R39, RZ ;  /* 0x000000272b067227 */ /* 0x000fe200078e00ff */
[-C--:B------:R-:W-:Y:S02]  /*5880*/  SHF.R.U32.HI R4, RZ, R89.reuse, R4 ;  /* 0x00000059ff047219 */ /* 0x080fe40000011604 */
[----:B------:R-:W-:Y:S01]  /*5890*/  SEL R0, R94, R0, !P0 ;  /* 0x000000005e007207 */ /* 0x000fe20004000000 */
[----:B------:R-:W-:Y:S01]  /*58a0*/  IMAD.HI.U32 R5, R44, R88, RZ ;  /* 0x000000582c057227 */ /* 0x000fe200078e00ff */
[----:B------:R-:W-:Y:S03]  /*58b0*/  SEL R4, R95, R4, !P3 ;  /* 0x000000045f047207 */ /* 0x000fe60005800000 */
[-C--:B------:R-:W-:Y:S01]  /*58c0*/  IMAD.HI.U32 R3, R0, R36.reuse, RZ ;  /* 0x0000002400037227 */ /* 0x080fe200078e00ff */
[----:B------:R-:W-:Y:S03]  /*58d0*/  SHF.R.U32.HI R5, RZ, R89, R5 ;  /* 0x00000059ff057219 */ /* 0x000fe60000011605 */
[----:B------:R-:W-:Y:S01]  /*58e0*/  IMAD.HI.U32 R2, R4, R36, RZ ;  /* 0x0000002404027227 */ /* 0x000fe200078e00ff */
[----:B------:R-:W-:Y:S02]  /*58f0*/  @P2 SHF.R.U32.HI R0, RZ, R37, R3 ;  /* 0x00000025ff002219 */ /* 0x000fe40000011603 */
[----:B------:R-:W-:Y:S02]  /*5900*/  SHF.R.U32.HI R3, RZ, R93, R6 ;  /* 0x0000005dff037219 */ /* 0x000fe40000011606 */
[----:B------:R-:W-:Y:S01]  /*5910*/  @P2 SHF.R.U32.HI R4, RZ, R37, R2 ;  /* 0x00000025ff042219 */ /* 0x000fe20000011602 */
[----:B------:R-:W-:Y:S01]  /*5920*/  IMAD R0, R40, R0, RZ ;  /* 0x0000000028007224 */ /* 0x000fe200078e02ff */
[----:B------:R-:W-:Y:S02]  /*5930*/  SEL R3, R43, R3, !P0 ;  /* 0x000000032b037207 */ /* 0x000fe40004000000 */
[----:B------:R-:W-:Y:S01]  /*5940*/  SEL R2, R44, R5, !P3 ;  /* 0x000000052c027207 */ /* 0x000fe20005800000 */
[----:B------:R-:W-:Y:S01]  /*5950*/  IMAD R5, R40, R4, RZ ;  /* 0x0000000428057224 */ /* 0x000fe200078e02ff */
[C---:B------:R-:W-:Y:S01]  /*5960*/  ISETP.GE.AND P0, PT, R3.reuse, R0, PT ;  /* 0x000000000300720c */ /* 0x040fe20003f06270 */
[C---:B------:R-:W-:Y:S03]  /*5970*/  IMAD.HI.U32 R0, R3.reuse, R36, RZ ;  /* 0x0000002403007227 */ /* 0x040fe600078e00ff */
[C---:B------:R-:W-:Y:S02]  /*5980*/  ISETP.GE.OR P0, PT, R2.reuse, R5, P0 ;  /* 0x000000050200720c */ /* 0x040fe40000706670 */
[----:B------:R-:W-:Y:S04]  /*5990*/  SHF.R.U32.HI R0, RZ, R37, R0 ;  /* 0x00000025ff007219 */ /* 0x000fe80000011600 */
[C---:B------:R-:W-:Y:S05]  /*59a0*/  SEL R6, R3.reuse, R0, !P2 ;  /* 0x0000000003067207 */ /* 0x040fea0005000000 */
        /* <DEDUP_REMOVED lines=14> */
[----:B------:R-:W-:Y:S07]  /*5a90*/  IMAD R43, R3, R38, R43 ;  /* 0x00000026032b7224 */ /* 0x000fee00078e022b */
.L_x_100:
[----:B-1----:R-:W-:Y:S01]  /*5aa0*/  @!P1 ISETP.NE.AND P0, PT, R8, 0x1, PT ;  /* 0x000000010800980c */ /* 0x002fe20003f05270 */
[----:B------:R-:W-:Y:S01]  /*5ab0*/  @!P1 IMAD.HI.U32 R0, R44, R10, RZ ;  /* 0x0000000a2c009227 */ /* 0x000fe200078e00ff */
[----:B------:R-:W-:Y:S01]  /*5ac0*/  @!P1 ISETP.NE.AND P2, PT, R7, 0x1, PT ;  /* 0x000000010700980c */ /* 0x000fe20003f45270 */
[----:B------:R-:W-:Y:S01]  /*5ad0*/  ULOP3.LUT UP0, URZ, UR52, 0x1b0, URZ, 0xc0, !UPT ;  /* 0x000001b034ff7892 */ /* 0x000fe2000f80c0ff */
[----:B------:R-:W-:Y:S01]  /*5ae0*/  R2UR UR42, R14 ;  /* 0x000000000e2a72ca */ /* 0x000fe200000e0000 */
[----:B------:R-:W-:Y:S01]  /*5af0*/  @!P1 IMAD.HI.U32 R2, R43, R9, RZ ;  /* 0x000000092b029227 */ /* 0x000fe200078e00ff */
[----:B------:R-:W-:Y:S02]  /*5b00*/  @!P1 SHF.R.U32.HI R0, RZ, R11, R0 ;  /* 0x0000000bff009219 */ /* 0x000fe40000011600 */
[----:B------:R-:W-:Y:S01]  /*5b10*/  R2UR UR41, R15 ;  /* 0x000000000f2972ca */ /* 0x000fe200000e0000 */
[----:B------:R-:W-:Y:S01]  /*5b20*/  VIADD R108, R108, 0x1 ;  /* 0x000000016c6c7836 */ /* 0x000fe20000000000 */
[----:B------:R-:W-:Y:S02]  /*5b30*/  @!P1 SHF.R.U32.HI R2, RZ, R12, R2 ;  /* 0x0000000cff029219 */ /* 0x000fe40000011602 */
[----:B------:R-:W-:Y:S02]  /*5b40*/  @!P1 SEL R3, R44, R0, !P2 ;  /* 0x000000002c039207 */ /* 0x000fe40005000000 */
[----:B------:R-:W-:Y:S02]  /*5b50*/  @!P1 SEL R2, R43, R2, !P0 ;  /* 0x000000022b029207 */ /* 0x000fe40004000000 */
[----:B------:R-:W-:Y:S01]  /*5b60*/  @P4 SHF.R.U32.HI R99, RZ, 0x10, R17 ;  /* 0x00000010ff634819 */ /* 0x000fe20000011611 */
[----:B------:R-:W-:Y:S02]  /*5b70*/  USHF.L.U32 UR42, UR42, 0x7, URZ ;  /* 0x000000072a2a7899 */ /* 0x000fe400080006ff */
[----:B------:R-:W-:Y:S02]  /*5b80*/  @!P1 IMAD.IADD R0, R2, 0x1, -R3 ;  /* 0x0000000102009824 */ /* 0x000fe400078e0a03 */
[----:B------:R-:W-:Y:S01]  /*5b90*/  @!P1 IMAD.IADD R2, R3, 0x1, -R2 ;  /* 0x0000000103029824 */ /* 0x000fe200078e0a02 */
[----:B------:R-:W-:Y:S01]  /*5ba0*/  USHF.L.U32 UR41, UR41, 0x6, URZ ;  /* 0x0000000629297899 */ /* 0x000fe200080006ff */
[----:B------:R-:W-:Y:S02]  /*5bb0*/  @!P1 IMAD R44, R0, R7, R44 ;  /* 0x00000007002c9224 */ /* 0x000fe400078e022c */
[----:B------:R-:W-:Y:S01]  /*5bc0*/  @!P1 IMAD R43, R2, R8, R43 ;  /* 0x00000008022b9224 */ /* 0x000fe200078e022b */
[----:B------:R-:W-:Y:S08]  /*5bd0*/  BRA.U !UP0, `(.L_x_101) ;  /* 0x00000001087c7547 */ /* 0x000ff0000b800000 */
[----:B------:R-:W1:Y:S01]  /*5be0*/  LDCU.64 UR8, c[0x4][0x80] ;  /* 0x01001000ff0877ac */ /* 0x000e620008000a00 */
[----:B------:R-:W-:Y:S01]  /*5bf0*/  MOV R2, 0x0 ;  /* 0x0000000000027802 */ /* 0x000fe20000000f00 */
[----:B------:R-:W-:Y:S02]  /*5c00*/  HFMA2 R12, -RZ, RZ, 0, 5.9604644775390625e-08 ;  /* 0x00000001ff0c7431 */ /* 0x000fe400000001ff */
[----:B------:R-:W-:Y:S01]  /*5c10*/  IMAD.MOV.U32 R8, RZ, RZ, 0x70 ;  /* 0x00000070ff087424 */ /* 0x000fe200078e00ff */
[----:B------:R2:W3:Y:S01]  /*5c20*/  LDC.64 R14, c[0x4][R2] ;  /* 0x01000000020e7b82 */ /* 0x0004e20000000a00 */
[----:B------:R-:W4:Y:S01]  /*5c30*/  LDCU.64 UR6, c[0x4][0x88] ;  /* 0x01001100ff0677ac */ /* 0x000f220008000a00 */
[----:B------:R-:W-:Y:S01]  /*5c40*/  IMAD.MOV.U32 R13, RZ, RZ, RZ ;  /* 0x000000ffff0d7224 */ /* 0x000fe200078e00ff */
[----:B------:R-:W2:Y:S01]  /*5c50*/  LDCU.64 UR4, c[0x4][0x8] ;  /* 0x01000100ff0477ac */ /* 0x000ea20008000a00 */
[----:B-1----:R-:W-:Y:S01]  /*5c60*/  MOV R5, UR9 ;  /* 0x0000000900057c02 */ /* 0x002fe20008000f00 */
[----:B------:R-:W-:Y:S01]  /*5c70*/  IMAD.U32 R4, RZ, RZ, UR8 ;  /* 0x00000008ff047e24 */ /* 0x000fe2000f8e00ff */
[----:B----4-:R-:W-:Y:S01]  /*5c80*/  MOV R7, UR7 ;  /* 0x0000000700077c02 */ /* 0x010fe20008000f00 */
[----:B------:R-:W-:Y:S01]  /*5c90*/  IMAD.U32 R6, RZ, RZ, UR6 ;  /* 0x00000006ff067e24 */ /* 0x000fe2000f8e00ff */
[----:B--2---:R-:W-:Y:S01]  /*5ca0*/  MOV R11, UR5 ;  /* 0x00000005000b7c02 */ /* 0x004fe20008000f00 */
[----:B------:R-:W-:Y:S02]  /*5cb0*/  IMAD.U32 R10, RZ, RZ, UR4 ;  /* 0x00000004ff0a7e24 */ /* 0x000fe4000f8e00ff */
[----:B------:R-:W-:Y:S07]  /*5cc0*/  LEPC R20, `(.L_x_102) ;  /* 0x000000001014794e */ /* 0x000fee0000000000 */
[----:B---3-5:R-:W-:Y:S05]  /*5cd0*/  CALL.ABS.NOINC R14 ;  /* 0x000000000e007343 */ /* 0x028fea0003c00000 */
.L_x_102:
[----:B------:R-:W1:Y:S01]  /*5ce0*/  LDCU.64 UR8, c[0x4][0x80] ;  /* 0x01001000ff0877ac */ /* 0x000e620008000a00 */
[----:B------:R-:W2:Y:S01]  /*5cf0*/  LDC.64 R2, c[0x4][R2] ;  /* 0x0100000002027b82 */ /* 0x000ea20000000a00 */
[----:B------:R-:W-:Y:S02]  /*5d00*/  HFMA2 R12, -RZ, RZ, 0, 5.9604644775390625e-08 ;  /* 0x00000001ff0c7431 */ /* 0x000fe400000001ff */
[----:B------:R-:W-:Y:S02]  /*5d10*/  IMAD.MOV.U32 R8, RZ, RZ, 0x70 ;  /* 0x00000070ff087424 */ /* 0x000fe400078e00ff */
[----:B------:R-:W-:Y:S01]  /*5d20*/  IMAD.MOV.U32 R13, RZ, RZ, RZ ;  /* 0x000000ffff0d7224 */ /* 0x000fe200078e00ff */
[----:B------:R-:W3:Y:S01]  /*5d30*/  LDCU.64 UR6, c[0x4][0x88] ;  /* 0x01001100ff0677ac */ /* 0x000ee20008000a00 */
[----:B------:R-:W4:Y:S01]  /*5d40*/  LDCU.64 UR4, c[0x4][0x8] ;  /* 0x01000100ff0477ac */ /* 0x000f220008000a00 */
[----:B-1----:R-:W-:Y:S02]  /*5d50*/  MOV R4, UR8 ;  /* 0x0000000800047c02 */ /* 0x002fe40008000f00 */
[----:B------:R-:W-:Y:S02]  /*5d60*/  MOV R5, UR9 ;  /* 0x0000000900057c02 */ /* 0x000fe40008000f00 */
[----:B---3--:R-:W-:Y:S01]  /*5d70*/  MOV R7, UR7 ;  /* 0x0000000700077c02 */ /* 0x008fe20008000f00 */
[----:B------:R-:W-:Y:S01]  /*5d80*/  IMAD.U32 R6, RZ, RZ, UR6 ;  /* 0x00000006ff067e24 */ /* 0x000fe2000f8e00ff */
[----:B----4-:R-:W-:Y:S01]  /*5d90*/  MOV R11, UR5 ;  /* 0x00000005000b7c02 */ /* 0x010fe20008000f00 */
[----:B------:R-:W-:Y:S02]  /*5da0*/  IMAD.U32 R10, RZ, RZ, UR4 ;  /* 0x00000004ff0a7e24 */ /* 0x000fe4000f8e00ff */
[----:B------:R-:W-:Y:S07]  /*5db0*/  LEPC R20, `(.L_x_101) ;  /* 0x000000001014794e */ /* 0x000fee0000000000 */
[----:B--2---:R-:W-:Y:S05]  /*5dc0*/  CALL.ABS.NOINC R2 ;  /* 0x0000000002007343 */ /* 0x004fea0003c00000 */
.L_x_101:
[----:B------:R-:W-:Y:S01]  /*5dd0*/  ISETP.NE.U32.AND P4, PT, R86, RZ, PT ;  /* 0x000000ff5600720c */ /* 0x000fe20003f85070 */
[----:B------:R-:W-:Y:S01]  /*5de0*/  UISETP.NE.AND UP2, UPT, UR53, URZ, UPT ;  /* 0x000000ff3500728c */ /* 0x000fe2000bf45270 */
[----:B------:R-:W-:Y:S01]  /*5df0*/  ISETP.NE.U32.AND P2, PT, RZ, UR38, PT ;  /* 0x00000026ff007c0c */ /* 0x000fe2000bf45070 */
[----:B------:R-:W-:Y:S01]  /*5e00*/  UISETP.NE.U32.AND UP1, UPT, UR44, URZ, UPT ;  /* 0x000000ff2c00728c */ /* 0x000fe2000bf25070 */
[----:B------:R-:W-:Y:S01]  /*5e10*/  ISETP.NE.AND.EX P4, PT, R87, RZ, PT, P4 ;  /* 0x000000ff5700720c */ /* 0x000fe20003f85340 */
[----:B------:R-:W-:Y:S01]  /*5e20*/  UPLOP3.LUT UP0, UPT, UPT, UPT, UPT, 0x40, 0x4 ;  /* 0x000000000004789c */ /* 0x000fe20003f0e870 */
[----:B------:R-:W-:Y:S01]  /*5e30*/  ISETP.NE.AND.EX P2, PT, RZ, UR39, PT, P2 ;  /* 0x00000027ff007c0c */ /* 0x000fe2000bf45320 */
[----:B------:R-:W-:Y:S01]  /*5e40*/  UISETP.NE.AND.EX UP1, UPT, UR45, URZ, UPT, UP1 ;  /* 0x000000ff2d00728c */ /* 0x000fe2000bf25310 */
[----:B------:R-:W-:Y:S04]  /*5e50*/  PLOP3.LUT P1, PT, PT, PT, UP2, 0x80, 0x8 ;  /* 0x000000000008781c */ /* 0x000fe80003f2f028 */
[----:B------:R-:W-:Y:S06]  /*5e60*/  @UP2 UPLOP3.LUT UP0, UPT, UPT, UPT, UP1, 0x80, 0x8 ;  /* 0x000000000008289c */ /* 0x000fec0003f0f010 */
[----:B------:R-:W-:Y:S01]  /*5e70*/  PLOP3.LUT P0, PT, PT, PT, UP0, 0x80, 0x8 ;  /* 0x000000000008781c */ /* 0x000fe20003f0f008 */
[----:B------:R-:W-:Y:S01]  /*5e80*/  @!UPT UIADD3 URZ, UPT, UPT, URZ, URZ, URZ ;  /* 0x000000fffffff290 */ /* 0x000fe2000fffe0ff */
[----:B------:R-:W-:Y:S11]  /*5e90*/  BRA.U !UP1, `(.L_x_103) ;  /* 0x0000000109387547 */ /* 0x000ff6000b800000 */
[----:B------:R-:W-:Y:S01]  /*5ea0*/  UISETP.NE.U32.AND UP0, UPT, UR38, URZ, UPT ;  /* 0x000000ff2600728c */ /* 0x000fe2000bf05070 */
[----:B------:R-:W-:Y:S02]  /*5eb0*/  HFMA2 R0, -RZ, RZ, 0, 5.9604644775390625e-08 ;  /* 0x00000001ff007431 */ /* 0x000fe400000001ff */
[----:B------:R-:W-:Y:S01]  /*5ec0*/  IMAD.MOV.U32 R92, RZ, RZ, 0x1 ;  /* 0x00000001ff5c7424 */ /* 0x000fe200078e00ff */
[----:B------:R-:W-:Y:S06]  /*5ed0*/  UISETP.NE.AND.EX UP0, UPT, UR39, URZ, UPT, UP0 ;  /* 0x000000ff2700728c */ /* 0x000fec000bf05300 */
[----:B------:R-:W-:Y:S05]  /*5ee0*/  PLOP3.LUT P3, PT, PT, PT, UP0, 0x80, 0x8 ;  /* 0x000000000008781c */ /* 0x000fea0003f6f008 */
[----:B------:R-:W1:Y:S01]  /*5ef0*/  @UP0 LDCU.64 UR6, c[0x0][0x888] ;  /* 0x00011100ff0607ac */ /* 0x000e620008000a00 */
[----:B------:R-:W-:Y:S07]  /*5f00*/  @UP0 UIMAD UR4, UR36, UR44, URZ ;  /* 0x0000002c240402a4 */ /* 0x000fee000f8e02ff */
[----:B------:R-:W-:Y:S01]  /*5f10*/  @!P3 PRMT R92, R0, 0x7610, R92 ;  /* 0x00007610005cb816 */ /* 0x000fe2000000005c */
[----:B-1----:R-:W-:Y:S03]  /*5f20*/  @UP0 UIMAD.WIDE UR6, UR4, 0x4, UR6 ;  /* 0x00000004040608a5 */ /* 0x002fe6000f8e0206 */
[----:B------:R-:W1:Y:S03]  /*5f30*/  @!UP0 LDCU UR4, c[0x0][0x880] ;  /* 0x00011000ff0487ac */ /* 0x000e660008000800 */
[----:B------:R-:W-:Y:S01]  /*5f40*/  IMAD.U32 R2, RZ, RZ, UR6 ;  /* 0x00000006ff027e24 */ /* 0x000fe2000f8e00ff */
[----:B------:R-:W-:Y:S05]  /*5f50*/  MOV R3, UR7 ;  /* 0x0000000700037c02 */ /* 0x000fea0008000f00 */
[----:B-----5:R2:W5:Y:S02]  /*5f60*/  @P3 LDG.E R49, desc[UR46][R2.64] ;  /* 0x0000002e02313981 */ /* 0x020564000c1e1900 */
[----:B-12---:R-:W-:Y:S02]  /*5f70*/  @!P3 IMAD.U32 R49, RZ, RZ, UR4 ;  /* 0x00000004ff31be24 */ /* 0x006fe4000f8e00ff */
.L_x_103:
[----:B------:R-:W-:Y:S05]  /*5f80*/  @!P4 BRA `(.L_x_104) ;  /* 0x000000000020c947 */ /* 0x000fea0003800000 */
[----:B------:R-:W-:Y:S04]  /*5f90*/  ISETP.NE.U32.AND P3, PT, R84, RZ, PT ;  /* 0x000000ff5400720c */ /* 0x000fe80003f65070 */
[----:B------:R-:W-:Y:S11]  /*5fa0*/  ISETP.NE.AND.EX P3, PT, R85, RZ, PT, P3 ;  /* 0x000000ff5500720c */ /* 0x000ff60003f65330 */
[----:B------:R-:W-:Y:S02]  /*5fb0*/  @!UPT UIADD3 URZ, UPT, UPT, URZ, URZ, URZ ;  /* 0x000000fffffff290 */ /* 0x000fe4000fffe0ff */
[----:B------:R-:W1:Y:S01]  /*5fc0*/  @P3 LDC.64 R2, c[0x0][0x8a8] ;  /* 0x00022a00ff023b82 */ /* 0x000e620000000a00 */
[----:B------:R-:W-:Y:S04]  /*5fd0*/  @P3 IMAD R0, R86, UR36, RZ ;  /* 0x0000002456003c24 */ /* 0x000fe8000f8e02ff */
[----:B-1----:R-:W-:Y:S05]  /*5fe0*/  @P3 IMAD.WIDE R2, R0, 0x4, R2 ;  /* 0x0000000400023825 */ /* 0x002fea00078e0202 */
[----:B-----5:R1:W5:Y:S02]  /*5ff0*/  @P3 LDG.E R47, desc[UR46][R2.64] ;  /* 0x0000002e022f3981 */ /* 0x020364000c1e1900 */
[----:B-1----:R-:W2:Y:S02]  /*6000*/  @!P3 LDC R47, c[0x0][0x8a0] ;  /* 0x00022800ff2fbb82 */ /* 0x002ea40000000800 */
.L_x_104:
[----:B-----5:R-:W-:Y:S01]  /*6010*/  FSETP.NEU.AND P3, PT, R49, RZ, PT ;  /* 0x000000ff3100720b */ /* 0x020fe20003f6d000 */
[----:B------:R-:W-:Y:S01]  /*6020*/  ULOP3.LUT UR4, UR51, 0x1, URZ, 0x3c, !UPT ;  /* 0x0000000133047892 */ /* 0x000fe2000f8e3cff */
[----:B------:R-:W-:Y:S01]  /*6030*/  SEL R4, RZ, 0xffffffff, P2 ;  /* 0xffffffffff047807 */ /* 0x000fe20001000000 */
[----:B------:R-:W-:Y:S01]  /*6040*/  IMAD.U32 R68, RZ, RZ, UR56 ;  /* 0x00000038ff447e24 */ /* 0x000fe2000f8e00ff */
[----:B------:R-:W-:Y:S01]  /*6050*/  @P1 LOP3.LUT P2, RZ, R92, 0xff, RZ, 0xc0, !PT ;  /* 0x000000ff5cff1812 */ /* 0x000fe2000784c0ff */
[----:B------:R-:W-:Y:S01]  /*6060*/  IMAD.SHL.U32 R111, R98, 0x10, RZ ;  /* 0x00000010626f7824 */ /* 0x000fe200078e00ff */
[----:B------:R-:W-:Y:S01]  /*6070*/  @P1 SEL R0, RZ, 0xffffffff, P3 ;  /* 0xffffffffff001807 */ /* 0x000fe20001800000 */
[----:B------:R-:W-:Y:S01]  /*6080*/  IMAD.U32 R71, RZ, RZ, UR4 ;  /* 0x00000004ff477e24 */ /* 0x000fe2000f8e00ff */
[----:B------:R-:W-:Y:S01]  /*6090*/  LEA R106, R45, UR48, 0x3 ;  /* 0x000000302d6a7c11 */ /* 0x000fe2000f8e18ff */
[----:B------:R-:W-:Y:S01]  /*60a0*/  IMAD.SHL.U32 R68, R68, 0x2000, RZ ;  /* 0x0000200044447824 */ /* 0x000fe200078e00ff */
[----:B------:R-:W-:Y:S01]  /*60b0*/  @P0 SEL R0, R4, R0, !P2 ;  /* 0x0000000004000207 */ /* 0x000fe20005000000 */
[----:B------:R-:W-:Y:S01]  /*60c0*/  IMAD.SHL.U32 R110, R97, 0x10, RZ ;  /* 0x00000010616e7824 */ /* 0x000fe200078e00ff */
[----:B------:R-:W-:Y:S01]  /*60d0*/  PLOP3.LUT P2, PT, PT, PT, UP1, 0x80, 0x8 ;  /* 0x000000000008781c */ /* 0x000fe20003f4f018 */
[----:B------:R-:W-:Y:S01]  /*60e0*/  IMAD.IADD R63, R103, 0x1, R68 ;  /* 0x00000001673f7824 */ /* 0x000fe200078e0244 */
[----:B------:R-:W-:Y:S01]  /*60f0*/  @P1 LOP3.LUT R0, R0, 0x1, RZ, 0xc0, !PT ;  /* 0x0000000100001812 */ /* 0x000fe200078ec0ff */
[----:B------:R-:W-:Y:S01]  /*6100*/  BSSY B1, `(.L_x_105) ;  /* 0x0000039000017945 */ /* 0x000fe20003800000 */
[----:B------:R-:W-:Y:S01]  /*6110*/  LOP3.LUT P4, R107, R92, 0xff, RZ, 0xc0, !PT ;  /* 0x000000ff5c6b7812 */ /* 0x000fe2000788c0ff */
[----:B------:R-:W-:Y:S01]  /*6120*/  IMAD.IADD R62, R63, 0x1, R111 ;  /* 0x000000013f3e7824 */ /* 0x000fe200078e026f */
[----:B------:R-:W-:Y:S01]  /*6130*/  ISETP.NE.U32.OR P5, PT, R0, 0x1, !P1 ;  /* 0x000000010000780c */ /* 0x000fe20004fa5470 */
[----:B------:R-:W-:Y:S01]  /*6140*/  IMAD.U32 R0, RZ, RZ, UR56 ;  /* 0x00000038ff007e24 */ /* 0x000fe2000f8e00ff */
[----:B------:R-:W-:Y:S01]  /*6150*/  SEL R3, RZ, 0xffffffff, P3 ;  /* 0xffffffffff037807 */ /* 0x000fe20001800000 */
[----:B------:R-:W-:Y:S01]  /*6160*/  IMAD.MOV.U32 R70, RZ, RZ, 0x1 ;  /* 0x00000001ff467424 */ /* 0x000fe200078e00ff */
[----:B------:R-:W-:Y:S01]  /*6170*/  P2R R109, PR, RZ, 0x20 ;  /* 0x00000020ff6d7803 */ /* 0x000fe20000000000 */
[----:B------:R-:W-:Y:S01]  /*6180*/  IMAD R48, R45, 0x40, R46 ;  /* 0x000000402d307824 */ /* 0x000fe200078e022e */
[----:B------:R-:W-:Y:S01]  /*6190*/  LEA R0, R0, UR48, 0x3 ;  /* 0x0000003000007c11 */ /* 0x000fe2000f8e18ff */
[----:B------:R-:W-:Y:S01]  /*61a0*/  IMAD.U32 R69, RZ, RZ, UR56 ;  /* 0x00000038ff457e24 */ /* 0x000fe2000f8e00ff */
[----:B------:R-:W-:Y:S02]  /*61b0*/  @P2 SEL R3, R4, R3, !P4 ;  /* 0x0000000304032207 */ /* 0x000fe40006000000 */
[----:B------:R-:W-:Y:S02]  /*61c0*/  CS2R R82, SRZ ;  /* 0x0000000000527805 */ /* 0x000fe4000001ff00 */
[----:B------:R-:W-:Y:S02]  /*61d0*/  CS2R R80, SRZ ;  /* 0x0000000000507805 */ /* 0x000fe4000001ff00 */
[----:B------:R-:W-:Y:S02]  /*61e0*/  CS2R R74, SRZ ;  /* 0x00000000004a7805 */ /* 0x000fe4000001ff00 */
[----:B------:R-:W-:Y:S02]  /*61f0*/  LOP3.LUT R3, R3, 0x1, RZ, 0xc0, !PT ;  /* 0x0000000103037812 */ /* 0x000fe400078ec0ff */
[----:B------:R-:W-:Y:S02]  /*6200*/  CS2R R72, SRZ ;  /* 0x0000000000487805 */ /* 0x000fe4000001ff00 */
[----:B------:R-:W-:Y:S02]  /*6210*/  @P5 SHF.L.U32 R2, R71, 0x1f, RZ ;  /* 0x0000001f47025819 */ /* 0x000fe400000006ff */
[----:B------:R-:W-:Y:S02]  /*6220*/  CS2R R66, SRZ ;  /* 0x0000000000427805 */ /* 0x000fe4000001ff00 */
[----:B------:R-:W-:Y:S02]  /*6230*/  ISETP.NE.U32.AND P2, PT, R3, 0x1, PT ;  /* 0x000000010300780c */ /* 0x000fe40003f45070 */
[----:B------:R-:W-:Y:S01]  /*6240*/  CS2R R64, SRZ ;  /* 0x0000000000407805 */ /* 0x000fe2000001ff00 */
[----:B------:R1:W3:Y:S01]  /*6250*/  @P5 SYNCS.PHASECHK.TRANS64.TRYWAIT P1, [R0+URZ+0x50], R2 ;  /* 0x00005002000055a7 */ /* 0x0002e200080211ff */
[----:B------:R-:W-:Y:S02]  /*6260*/  CS2R R58, SRZ ;  /* 0x00000000003a7805 */ /* 0x000fe4000001ff00 */
[----:B------:R-:W-:Y:S02]  /*6270*/  P2R R76, PR, RZ, 0x4 ;  /* 0x00000004ff4c7803 */ /* 0x000fe40000000000 */
[----:B------:R-:W-:Y:S01]  /*6280*/  CS2R R56, SRZ ;  /* 0x0000000000387805 */ /* 0x000fe2000001ff00 */
[----:B------:R-:W-:Y:S02]  /*6290*/  IMAD.IADD R61, R63, 0x1, R110 ;  /* 0x000000013f3d7824 */ /* 0x000fe400078e026e */
[----:B------:R-:W-:Y:S01]  /*62a0*/  IMAD.IADD R60, R102, 0x1, R62 ;  /* 0x00000001663c7824 */ /* 0x000fe200078e023e */
[----:B-1----:R-:W-:Y:S04]  /*62b0*/  SHF.L.U32 R2, R101, 0x1f, RZ ;  /* 0x0000001f65027819 */ /* 0x002fe800000006ff */
[----:B------:R1:W4:Y:S01]  /*62c0*/  SYNCS.PHASECHK.TRANS64.TRYWAIT P0, [R106+URZ+0xb0], R2 ;  /* 0x0000b0026a0075a7 */ /* 0x00032200080011ff */
[----:B---3--:R-:W-:Y:S01]  /*62d0*/  @P5 SEL R70, RZ, 0x1, !P1 ;  /* 0x00000001ff465807 */ /* 0x008fe20004800000 */
[----:B-1----:R-:W-:Y:S06]  /*62e0*/  @!P5 BRA `(.L_x_106) ;  /* 0x000000000068d947 */ /* 0x002fec0003800000 */
[----:B------:R-:W-:Y:S01]  /*62f0*/  ISETP.NE.AND P1, PT, R70, RZ, PT ;  /* 0x000000ff4600720c */ /* 0x000fe20003f25270 */
[----:B------:R-:W-:Y:S01]  /*6300*/  BSSY B0, `(.L_x_107) ;  /* 0x000000d000007945 */ /* 0x000fe20003800000 */
[----:B------:R-:W-:Y:S02]  /*6310*/  CS2R R58, SRZ ;  /* 0x00000000003a7805 */ /* 0x000fe4000001ff00 */
[----:B------:R-:W-:Y:S02]  /*6320*/  CS2R R56, SRZ ;  /* 0x0000000000387805 */ /* 0x000fe4000001ff00 */
[----:B------:R-:W-:Y:S02]  /*6330*/  CS2R R66, SRZ ;  /* 0x0000000000427805 */ /* 0x000fe4000001ff00 */
[----:B------:R-:W-:Y:S02]  /*6340*/  CS2R R64, SRZ ;  /* 0x0000000000407805 */ /* 0x000fe4000001ff00 */
[----:B------:R-:W-:Y:S02]  /*6350*/  CS2R R74, SRZ ;  /* 0x00000000004a7805 */ /* 0x000fe4000001ff00 */
[----:B------:R-:W-:Y:S02]  /*6360*/  CS2R R72, SRZ ;  /* 0x0000000000487805 */ /* 0x000fe4000001ff00 */
[----:B------:R-:W-:Y:S02]  /*6370*/  CS2R R82, SRZ ;  /* 0x0000000000527805 */ /* 0x000fe4000001ff00 */
[----:B------:R-:W-:Y:S01]  /*6380*/  CS2R R80, SRZ ;  /* 0x0000000000507805 */ /* 0x000fe2000001ff00 */
[----:B------:R-:W-:Y:S06]  /*6390*/  @P1 BRA `(.L_x_108) ;  /* 0x00000000000c1947 */ /* 0x000fec0003800000 */
[----:B------:R-:W-:Y:S04]  /*63a0*/  SHF.L.U32 R3, R71, 0x1f, RZ ;  /* 0x0000001f47037819 */ /* 0x000fe800000006ff */
[----:B------:R-:W1:Y:S02]  /*63b0*/  SYNCS.PHASECHK.TRANS64.TRYWAIT P1, [R0+URZ+0x50], R3 ;  /* 0x00005003000075a7 */ /* 0x000e6400080211ff */
[----:B-1----:R-:W-:Y:S05]  /*63c0*/  @!P1 BRA `(.L_x_109) ;  /* 0x0000002400ac9947 */ /* 0x002fea0003800000 */
.L_x_108:
[----:B------:R-:W-:Y:S05]  /*63d0*/  BSYNC B0 ;  /* 0x0000000000007941 */ /* 0x000fea0003800000 */
.L_x_107:
[----:B------:R-:W-:Y:S01]  /*63e0*/  ISETP.NE.AND P1, PT, R76, RZ, PT ;  /* 0x000000ff4c00720c */ /* 0x000fe20003f25270 */
[----:B------:R-:W-:Y:S04]  /*63f0*/  UIADD3 UR5, UPT, UPT, UR56, 0x1, URZ ;  /* 0x0000000138057890 */ /* 0x000fe8000fffe0ff */
[----:B------:R-:W-:Y:S04]  /*6400*/  UISETP.NE.AND UP0, UPT, UR5, 0x3, UPT ;  /* 0x000000030500788c */ /* 0x000fe8000bf05270 */
[----:B------:R-:W-:Y:S02]  /*6410*/  USEL UR4, URZ, 0x1, UP0 ;  /* 0x00000001ff047887 */ /* 0x000fe40008000000 */
[----:B------:R-:W-:Y:S02]  /*6420*/  USEL UR5, UR5, URZ, UP0 ;  /* 0x000000ff05057287 */ /* 0x000fe40008000000 */
[----:B------:R3:W1:Y:S02]  /*6430*/  @P1 LDS.128 R56, [R63] ;  /* 0x000000003f381984 */ /* 0x0006640000000c00 */
[----:B------:R-:W-:Y:S02]  /*6440*/  LOP3.LUT R71, R71, UR4, RZ, 0x3c, !PT ;  /* 0x0000000447477c12 */ /* 0x000fe4000f8e3cff */
[----:B------:R3:W1:Y:S01]  /*6450*/  @P1 LDS.128 R64, [R62+0x10] ;  /* 0x000010003e401984 */ /* 0x0006620000000c00 */
[----:B------:R-:W-:Y:S03]  /*6460*/  IMAD.U32 R69, RZ, RZ, UR5 ;  /* 0x00000005ff457e24 */ /* 0x000fe6000f8e00ff */
[----:B------:R3:W1:Y:S04]  /*6470*/  @P1 LDS.128 R72, [R61+0x20] ;  /* 0x000020003d481984 */ /* 0x0006680000000c00 */
[----:B------:R3:W1:Y:S02]  /*6480*/  @P1 LDS.128 R80, [R60+0x10] ;  /* 0x000010003c501984 */ /* 0x0006640000000c00 */
.L_x_106:
[----:B------:R-:W-:Y:S05]  /*6490*/  BSYNC B1 ;  /* 0x0000000000017941 */ /* 0x000fea0003800000 */
.L_x_105:
[----:B-1----:R-:W-:Y:S04]  /*64a0*/  SHF.R.U32.HI R0, RZ, 0x15, R48 ;  /* 0x00000015ff007819 */ /* 0x002fe80000011630 */
[----:B------:R-:W-:Y:S01]  /*64b0*/  LOP3.LUT P1, RZ, R0, 0x3, R96, 0x48, !PT ;  /* 0x0000000300ff7812 */ /* 0x000fe20007824860 */
[----:B------:R-:W-:Y:S01]  /*64c0*/  @!UPT UIADD3 URZ, UPT, UPT, URZ, URZ, URZ ;  /* 0x000000fffffff290 */ /* 0x000fe2000fffe0ff */
[----:B----4-:R-:W-:Y:S11]  /*64d0*/  @P0 BRA `(.L_x_110) ;  /* 0x0000000000080947 */ /* 0x010ff60003800000 */
[----:B------:R-:W1:Y:S02]  /*64e0*/  SYNCS.PHASECHK.TRANS64.TRYWAIT P0, [R106+URZ+0xb0], R2 ;  /* 0x0000b0026a0075a7 */ /* 0x000e6400080011ff */
[----:B-1----:R-:W-:Y:S05]  /*64f0*/  @!P0 BRA `(.L_x_111) ;  /* 0x0000002400748947 */ /* 0x002fea0003800000 */
.L_x_110:
[----:B------:R-:W-:Y:S05]  /*6500*/  @!P1 BRA `(.L_x_112) ;  /* 0x0000000000409947 */ /* 0x000fea0003800000 */
[----:B------:R-:W4:Y:S01]  /*6510*/  LDCU.64 UR8, c[0x4][0x70] ;  /* 0x01000e00ff0877ac */ /* 0x000f220008000a00 */
[----:B------:R-:W-:Y:S01]  /*6520*/  MOV R3, 0x0 ;  /* 0x0000000000037802 */ /* 0x000fe20000000f00 */
[----:B------:R-:W-:Y:S02]  /*6530*/  HFMA2 R12, -RZ, RZ, 0, 5.9604644775390625e-08 ;  /* 0x00000001ff0c7431 */ /* 0x000fe400000001ff */
[----:B------:R-:W-:Y:S02]  /*6540*/  IMAD.MOV.U32 R8, RZ, RZ, 0x192 ;  /* 0x00000192ff087424 */ /* 0x000fe400078e00ff */
[----:B------:R-:W-:Y:S01]  /*6550*/  IMAD.MOV.U32 R13, RZ, RZ, RZ ;  /* 0x000000ffff0d7224 */ /* 0x000fe200078e00ff */
[----:B------:R-:W5:Y:S01]  /*6560*/  LDCU.64 UR6, c[0x4][0x78] ;  /* 0x01000f00ff0677ac */ /* 0x000f620008000a00 */
[----:B-1----:R-:W1:Y:S01]  /*6570*/  LDC.64 R2, c[0x4][R3] ;  /* 0x0100000003027b82 */ /* 0x002e620000000a00 */
[----:B------:R-:W2:Y:S01]  /*6580*/  LDCU.64 UR4, c[0x4][0x10] ;  /* 0x01000200ff0477ac */ /* 0x000ea20008000a00 */
[----:B----4-:R-:W-:Y:S01]  /*6590*/  MOV R5, UR9 ;  /* 0x0000000900057c02 */ /* 0x010fe20008000f00 */
[----:B------:R-:W-:Y:S01]  /*65a0*/  IMAD.U32 R4, RZ, RZ, UR8 ;  /* 0x00000008ff047e24 */ /* 0x000fe2000f8e00ff */
[----:B-----5:R-:W-:Y:S01]  /*65b0*/  MOV R7, UR7 ;  /* 0x0000000700077c02 */ /* 0x020fe20008000f00 */
[----:B------:R-:W-:Y:S01]  /*65c0*/  IMAD.U32 R6, RZ, RZ, UR6 ;  /* 0x00000006ff067e24 */ /* 0x000fe2000f8e00ff */
[----:B--2---:R-:W-:Y:S01]  /*65d0*/  MOV R11, UR5 ;  /* 0x00000005000b7c02 */ /* 0x004fe20008000f00 */
[----:B------:R-:W-:Y:S02]  /*65e0*/  IMAD.U32 R10, RZ, RZ, UR4 ;  /* 0x00000004ff0a7e24 */ /* 0x000fe4000f8e00ff */
[----:B------:R-:W-:Y:S07]  /*65f0*/  LEPC R20, `(.L_x_112) ;  /* 0x000000001014794e */ /* 0x000fee0000000000 */
[----:B-1-3--:R-:W-:Y:S05]  /*6600*/  CALL.ABS.NOINC R2 ;  /* 0x0000000002007343 */ /* 0x00afea0003c00000 */
.L_x_112:
[----:B------:R-:W-:Y:S05]  /*6610*/  WARPSYNC.ALL ;  /* 0x0000000000007948 */ /* 0x000fea0003800000 */
[----:B------:R-:W-:Y:S01]  /*6620*/  R2UR UR4, R48 ;  /* 0x00000000300472ca */ /* 0x000fe200000e0000 */
[--C-:B------:R-:W-:Y:S01]  /*6630*/  HADD2.F32 R50, -RZ, R56.reuse.H0_H0 ;  /* 0x20000038ff327230 */ /* 0x100fe20000004100 */
[----:B------:R-:W-:Y:S01]  /*6640*/  ISETP.NE.AND P0, PT, R104, RZ, PT ;  /* 0x000000ff6800720c */ /* 0x000fe20003f05270 */
[----:B------:R-:W-:Y:S01]  /*6650*/  HADD2.F32 R51, -RZ, R56.H1_H1 ;  /* 0x30000038ff337230 */ /* 0x000fe20000004100 */
[----:B------:R-:W-:Y:S01]  /*6660*/  BSSY.RECONVERGENT B0, `(.L_x_113) ;  /* 0x0000083000007945 */ /* 0x000fe20003800200 */
[--C-:B------:R-:W-:Y:S08]  /*6670*/  HADD2.F32 R52, -RZ, R57.reuse.H0_H0 ;  /* 0x20000039ff347230 */ /* 0x100ff00000004100 */
[----:B------:R-:W2:Y:S02]  /*6680*/  LDTM.x32 R4, tmem[UR4] ;  /* 0x00000004000479ee */ /* 0x000ea400082c0000 */
[C---:B--2---:R-:W-:Y:S01]  /*6690*/  FMUL R0, R47.reuse, R4 ;  /* 0x000000042f007220 */ /* 0x044fe20000400000 */
[C---:B-1----:R-:W-:Y:S01]  /*66a0*/  FMUL R2, R47.reuse, R5 ;  /* 0x000000052f027220 */ /* 0x042fe20000400000 */
[C---:B------:R-:W-:Y:S01]  /*66b0*/  FMUL R4, R47.reuse, R8 ;  /* 0x000000082f047220 */ /* 0x040fe20000400000 */
[----:B------:R-:W-:Y:S01]  /*66c0*/  FMUL R3, R47, R6 ;  /* 0x000000062f037220 */ /* 0x000fe20000400000 */
[C---:B------:R-:W-:Y:S01]  /*66d0*/  FFMA R0, R49.reuse, R50, R0 ;  /* 0x0000003231007223 */ /* 0x040fe20000000000 */
[----:B------:R-:W-:Y:S01]  /*66e0*/  FFMA R2, R49, R51, R2 ;  /* 0x0000003331027223 */ /* 0x000fe20000000002 */
[C---:B------:R-:W-:Y:S01]  /*66f0*/  FMUL R5, R47.reuse, R9 ;  /* 0x000000092f057220 */ /* 0x040fe20000400000 */
        /* <DEDUP_REMOVED lines=16> */
[----:B------:R-:W-:Y:S02]  /*6800*/  HADD2.F32 R32, -RZ, R57.H1_H1 ;  /* 0x30000039ff207230 */ /* 0x000fe40000004100 */
[C---:B------:R-:W-:Y:S01]  /*6810*/  FMUL R26, R47.reuse, R30 ;  /* 0x0000001e2f1a7220 */ /* 0x040fe20000400000 */
[----:B------:R-:W-:Y:S01]  /*6820*/  FMUL R29, R47, R33 ;  /* 0x000000212f1d7220 */ /* 0x000fe20000400000 */
[--C-:B------:R-:W-:Y:S02]  /*6830*/  HADD2.F32 R33, -RZ, R58.reuse.H0_H0 ;  /* 0x2000003aff217230 */ /* 0x100fe40000004100 */
[----:B------:R-:W-:Y:S01]  /*6840*/  FFMA R3, R49, R52, R3 ;  /* 0x0000003431037223 */ /* 0x000fe20000000003 */
[C---:B------:R-:W-:Y:S01]  /*6850*/  FMUL R7, R47.reuse, R7 ;  /* 0x000000072f077220 */ /* 0x040fe20000400000 */
[----:B------:R-:W-:Y:S01]  /*6860*/  FMUL R30, R47, R34 ;  /* 0x000000222f1e7220 */ /* 0x000fe20000400000 */
[----:B------:R-:W-:Y:S01]  /*6870*/  HADD2.F32 R34, -RZ, R58.H1_H1 ;  /* 0x3000003aff227230 */ /* 0x000fe20000004100 */
[----:B------:R-:W-:Y:S01]  /*6880*/  F2FP.F16.F32.PACK_AB R52, R2, R0 ;  /* 0x000000000234723e */ /* 0x000fe200000000ff */
[--C-:B------:R-:W-:Y:S02]  /*6890*/  HADD2.F32 R0, -RZ, R59.reuse.H0_H0 ;  /* 0x2000003bff007230 */ /* 0x100fe40000004100 */
[C---:B------:R-:W-:Y:S01]  /*68a0*/  FFMA R7, R49.reuse, R32, R7 ;  /* 0x0000002031077223 */ /* 0x040fe20000000007 */
[----:B------:R-:W-:Y:S02]  /*68b0*/  HADD2.F32 R2, -RZ, R59.H1_H1 ;  /* 0x3000003bff027230 */ /* 0x000fe40000004100 */
[C---:B------:R-:W-:Y:S01]  /*68c0*/  FFMA R4, R49.reuse, R33, R4 ;  /* 0x0000002131047223 */ /* 0x040fe20000000004 */
[C---:B------:R-:W-:Y:S01]  /*68d0*/  FFMA R5, R49.reuse, R34, R5 ;  /* 0x0000002231057223 */ /* 0x040fe20000000005 */
[----:B------:R-:W-:Y:S01]  /*68e0*/  FFMA R6, R49, R0, R6 ;  /* 0x0000000031067223 */ /* 0x000fe20000000006 */
[--C-:B------:R-:W-:Y:S02]  /*68f0*/  HADD2.F32 R0, -RZ, R64.reuse.H0_H0 ;  /* 0x20000040ff007230 */ /* 0x100fe40000004100 */
[----:B------:R-:W-:Y:S01]  /*6900*/  FMUL R11, R47, R11 ;  /* 0x0000000b2f0b7220 */ /* 0x000fe20000400000 */
[----:B------:R-:W-:Y:S01]  /*6910*/  F2FP.F16.F32.PACK_AB R53, R7, R3 ;  /* 0x000000030735723e */ /* 0x000fe200000000ff */
[--C-:B------:R-:W-:Y:S02]  /*6920*/  HADD2.F32 R3, -RZ, R65.reuse.H0_H0 ;  /* 0x20000041ff037230 */ /* 0x100fe40000004100 */
[----:B------:R-:W-:Y:S01]  /*6930*/  FMUL R15, R47, R15 ;  /* 0x0000000f2f0f7220 */ /* 0x000fe20000400000 */
[C---:B------:R-:W-:Y:S01]  /*6940*/  FFMA R11, R49.reuse, R2, R11 ;  /* 0x00000002310b7223 */ /* 0x040fe2000000000b */
[----:B------:R-:W-:Y:S02]  /*6950*/  HADD2.F32 R2, -RZ, R64.H1_H1 ;  /* 0x30000040ff027230 */ /* 0x000fe40000004100 */
[----:B------:R-:W-:Y:S01]  /*6960*/  FFMA R8, R49, R0, R8 ;  /* 0x0000000031087223 */ /* 0x000fe20000000008 */
[----:B------:R-:W-:Y:S02]  /*6970*/  HADD2.F32 R0, -RZ, R65.H1_H1 ;  /* 0x30000041ff007230 */ /* 0x000fe40000004100 */
[C---:B------:R-:W-:Y:S01]  /*6980*/  FMUL R19, R47.reuse, R19 ;  /* 0x000000132f137220 */ /* 0x040fe20000400000 */
[----:B------:R-:W-:Y:S01]  /*6990*/  FMUL R23, R47, R23 ;  /* 0x000000172f177220 */ /* 0x000fe20000400000 */
[C---:B------:R-:W-:Y:S01]  /*69a0*/  FFMA R9, R49.reuse, R2, R9 ;  /* 0x0000000231097223 */ /* 0x040fe20000000009 */
[C---:B------:R-:W-:Y:S01]  /*69b0*/  FFMA R10, R49.reuse, R3, R10 ;  /* 0x00000003310a7223 */ /* 0x040fe2000000000a */
[----:B------:R-:W-:Y:S01]  /*69c0*/  FFMA R15, R49, R0, R15 ;  /* 0x00000000310f7223 */ /* 0x000fe2000000000f */
[--C-:B------:R-:W-:Y:S02]  /*69d0*/  HADD2.F32 R2, -RZ, R66.reuse.H0_H0 ;  /* 0x20000042ff027230 */ /* 0x100fe40000004100 */
[----:B------:R-:W-:Y:S01]  /*69e0*/  FMUL R27, R47, R27 ;  /* 0x0000001b2f1b7220 */ /* 0x000fe20000400000 */
[----:B------:R-:W-:Y:S01]  /*69f0*/  HADD2.F32 R0, -RZ, R66.H1_H1 ;  /* 0x30000042ff007230 */ /* 0x000fe20000004100 */
[----:B------:R-:W-:Y:S01]  /*6a00*/  F2FP.F16.F32.PACK_AB R54, R5, R4 ;  /* 0x000000040536723e */ /* 0x000fe200000000ff */
[--C-:B------:R-:W-:Y:S02]  /*6a10*/  HADD2.F32 R3, -RZ, R67.reuse.H0_H0 ;  /* 0x20000043ff037230 */ /* 0x100fe40000004100 */
[C---:B------:R-:W-:Y:S01]  /*6a20*/  FFMA R12, R49.reuse, R2, R12 ;  /* 0x00000002310c7223 */ /* 0x040fe2000000000c */
[--C-:B------:R-:W-:Y:S02]  /*6a30*/  HADD2.F32 R2, -RZ, R72.reuse.H0_H0 ;  /* 0x20000048ff027230 */ /* 0x100fe40000004100 */
[C---:B------:R-:W-:Y:S01]  /*6a40*/  FFMA R13, R49.reuse, R0, R13 ;  /* 0x00000000310d7223 */ /* 0x040fe2000000000d */
[----:B------:R-:W-:Y:S02]  /*6a50*/  HADD2.F32 R0, -RZ, R67.H1_H1 ;  /* 0x30000043ff007230 */ /* 0x000fe40000004100 */
[----:B------:R-:W-:Y:S01]  /*6a60*/  FFMA R14, R49, R3, R14 ;  /* 0x00000003310e7223 */ /* 0x000fe2000000000e */
[----:B------:R-:W-:Y:S01]  /*6a70*/  HADD2.F32 R3, -RZ, R72.H1_H1 ;  /* 0x30000048ff037230 */ /* 0x000fe20000004100 */
[----:B------:R-:W-:Y:S01]  /*6a80*/  F2FP.F16.F32.PACK_AB R55, R11, R6 ;  /* 0x000000060b37723e */ /* 0x000fe200000000ff */
[----:B------:R-:W-:Y:S01]  /*6a90*/  FMUL R31, R47, R31 ;  /* 0x0000001f2f1f7220 */ /* 0x000fe20000400000 */
[C---:B------:R-:W-:Y:S01]  /*6aa0*/  FFMA R19, R49.reuse, R0, R19 ;  /* 0x0000000031137223 */ /* 0x040fe20000000013 */
[--C-:B------:R-:W-:Y:S02]  /*6ab0*/  HADD2.F32 R0, -RZ, R73.reuse.H0_H0 ;  /* 0x20000049ff007230 */ /* 0x100fe40000004100 */
[C---:B------:R-:W-:Y:S01]  /*6ac0*/  FFMA R16, R49.reuse, R2, R16 ;  /* 0x0000000231107223 */ /* 0x040fe20000000010 */
[----:B------:R1:W-:Y:S01]  /*6ad0*/  STS.128 [R63], R52 ;  /* 0x000000343f007388 */ /* 0x0003e20000000c00 */
[C---:B------:R-:W-:Y:S01]  /*6ae0*/  FFMA R17, R49.reuse, R3, R17 ;  /* 0x0000000331117223 */ /* 0x040fe20000000011 */
[----:B------:R-:W-:Y:S02]  /*6af0*/  HADD2.F32 R2, -RZ, R73.H1_H1 ;  /* 0x30000049ff027230 */ /* 0x000fe40000004100 */
[----:B------:R-:W-:Y:S01]  /*6b00*/  FFMA R18, R49, R0, R18 ;  /* 0x0000000031127223 */ /* 0x000fe20000000012 */
[--C-:B------:R-:W-:Y:S01]  /*6b10*/  HADD2.F32 R0, -RZ, R74.reuse.H0_H0 ;  /* 0x2000004aff007230 */ /* 0x100fe20000004100 */
[----:B------:R-:W-:Y:S01]  /*6b20*/  F2FP.F16.F32.PACK_AB R8, R9, R8 ;  /* 0x000000080908723e */ /* 0x000fe200000000ff */
[--C-:B------:R-:W-:Y:S02]  /*6b30*/  HADD2.F32 R3, -RZ, R75.reuse.H0_H0 ;  /* 0x2000004bff037230 */ /* 0x100fe40000004100 */
[C---:B------:R-:W-:Y:S01]  /*6b40*/  FFMA R23, R49.reuse, R2, R23 ;  /* 0x0000000231177223 */ /* 0x040fe20000000017 */
[----:B------:R-:W-:Y:S02]  /*6b50*/  HADD2.F32 R2, -RZ, R74.H1_H1 ;  /* 0x3000004aff027230 */ /* 0x000fe40000004100 */
[----:B------:R-:W-:Y:S01]  /*6b60*/  FFMA R20, R49, R0, R20 ;  /* 0x0000000031147223 */ /* 0x000fe20000000014 */
[----:B------:R-:W-:Y:S01]  /*6b70*/  HADD2.F32 R0, -RZ, R75.H1_H1 ;  /* 0x3000004bff007230 */ /* 0x000fe20000004100 */
[----:B------:R-:W-:Y:S01]  /*6b80*/  F2FP.F16.F32.PACK_AB R9, R15, R10 ;  /* 0x0000000a0f09723e */ /* 0x000fe200000000ff */
[----:B------:R-:W-:Y:S02]  /*6b90*/  HADD2.F32 R4, -RZ, R83.H0_H0 ;  /* 0x20000053ff047230 */ /* 0x000fe40000004100 */
[C---:B------:R-:W-:Y:S01]  /*6ba0*/  FFMA R21, R49.reuse, R2, R21 ;  /* 0x0000000231157223 */ /* 0x040fe20000000015 */
[C---:B------:R-:W-:Y:S01]  /*6bb0*/  FFMA R22, R49.reuse, R3, R22 ;  /* 0x0000000331167223 */ /* 0x040fe20000000016 */
[----:B------:R-:W-:Y:S01]  /*6bc0*/  FFMA R27, R49, R0, R27 ;  /* 0x00000000311b7223 */ /* 0x000fe2000000001b */
[--C-:B------:R-:W-:Y:S01]  /*6bd0*/  HADD2.F32 R2, -RZ, R80.reuse.H0_H0 ;  /* 0x20000050ff027230 */ /* 0x100fe20000004100 */
[----:B------:R-:W-:Y:S01]  /*6be0*/  F2FP.F16.F32.PACK_AB R10, R13, R12 ;  /* 0x0000000c0d0a723e */ /* 0x000fe200000000ff */
[----:B------:R-:W-:Y:S01]  /*6bf0*/  HADD2.F32 R0, -RZ, R80.H1_H1 ;  /* 0x30000050ff007230 */ /* 0x000fe20000004100 */
[----:B------:R-:W-:Y:S01]  /*6c00*/  F2FP.F16.F32.PACK_AB R11, R19, R14 ;  /* 0x0000000e130b723e */ /* 0x000fe200000000ff */
[--C-:B------:R-:W-:Y:S02]  /*6c10*/  HADD2.F32 R3, -RZ, R81.reuse.H0_H0 ;  /* 0x20000051ff037230 */ /* 0x100fe40000004100 */
[C---:B------:R-:W-:Y:S01]  /*6c20*/  FFMA R24, R49.reuse, R2, R24 ;  /* 0x0000000231187223 */ /* 0x040fe20000000018 */
[--C-:B------:R-:W-:Y:S02]  /*6c30*/  HADD2.F32 R2, -RZ, R82.reuse.H0_H0 ;  /* 0x20000052ff027230 */ /* 0x100fe40000004100 */
[C---:B------:R-:W-:Y:S01]  /*6c40*/  FFMA R25, R49.reuse, R0, R25 ;  /* 0x0000000031197223 */ /* 0x040fe20000000019 */
[----:B------:R1:W-:Y:S01]  /*6c50*/  STS.128 [R62+0x10], R8 ;  /* 0x000010083e007388 */ /* 0x0003e20000000c00 */
[----:B------:R-:W-:Y:S02]  /*6c60*/  HADD2.F32 R0, -RZ, R81.H1_H1 ;  /* 0x30000051ff007230 */ /* 0x000fe40000004100 */
[----:B------:R-:W-:Y:S01]  /*6c70*/  FFMA R26, R49, R3, R26 ;  /* 0x00000003311a7223 */ /* 0x000fe2000000001a */
[----:B------:R-:W-:Y:S01]  /*6c80*/  HADD2.F32 R3, -RZ, R82.H1_H1 ;  /* 0x30000052ff037230 */ /* 0x000fe20000004100 */
[----:B------:R-:W-:Y:S01]  /*6c90*/  F2FP.F16.F32.PACK_AB R16, R17, R16 ;  /* 0x000000101110723e */ /* 0x000fe200000000ff */
[----:B------:R-:W-:Y:S01]  /*6ca0*/  HADD2.F32 R5, -RZ, R83.H1_H1 ;  /* 0x30000053ff057230 */ /* 0x000fe20000004100 */
[----:B------:R-:W-:Y:S01]  /*6cb0*/  F2FP.F16.F32.PACK_AB R17, R23, R18 ;  /* 0x000000121711723e */ /* 0x000fe200000000ff */
[----:B------:R-:W-:Y:S01]  /*6cc0*/  FFMA R31, R49, R0, R31 ;  /* 0x00000000311f7223 */ /* 0x000fe2000000001f */
[----:B------:R-:W-:Y:S01]  /*6cd0*/  FMUL R35, R47, R35 ;  /* 0x000000232f237220 */ /* 0x000fe20000400000 */
[----:B------:R-:W-:Y:S01]  /*6ce0*/  F2FP.F16.F32.PACK_AB R18, R21, R20 ;  /* 0x000000141512723e */ /* 0x000fe200000000ff */
[----:B------:R-:W-:Y:S01]  /*6cf0*/  FFMA R28, R49, R2, R28 ;  /* 0x00000002311c7223 */ /* 0x000fe2000000001c */
[----:B------:R-:W-:Y:S01]  /*6d00*/  F2FP.F16.F32.PACK_AB R19, R27, R22 ;  /* 0x000000161b13723e */ /* 0x000fe200000000ff */
[C---:B------:R-:W-:Y:S01]  /*6d10*/  FFMA R29, R49.reuse, R3, R29 ;  /* 0x00000003311d7223 */ /* 0x040fe2000000001d */
[C---:B------:R-:W-:Y:S01]  /*6d20*/  FFMA R30, R49.reuse, R4, R30 ;  /* 0x00000004311e7223 */ /* 0x040fe2000000001e */
[----:B------:R-:W-:Y:S01]  /*6d30*/  FFMA R35, R49, R5, R35 ;  /* 0x0000000531237223 */ /* 0x000fe20000000023 */
[----:B------:R-:W-:Y:S01]  /*6d40*/  F2FP.F16.F32.PACK_AB R24, R25, R24 ;  /* 0x000000181918723e */ /* 0x000fe200000000ff */
[----:B------:R1:W-:Y:S01]  /*6d50*/  STS.128 [R61+0x20], R16 ;  /* 0x000020103d007388 */ /* 0x0003e20000000c00 */
[----:B------:R-:W-:Y:S02]  /*6d60*/  F2FP.F16.F32.PACK_AB R25, R31, R26 ;  /* 0x0000001a1f19723e */ /* 0x000fe400000000ff */
[----:B------:R-:W-:Y:S02]  /*6d70*/  F2FP.F16.F32.PACK_AB R26, R29, R28 ;  /* 0x0000001c1d1a723e */ /* 0x000fe400000000ff */
[----:B------:R-:W-:Y:S05]  /*6d80*/  F2FP.F16.F32.PACK_AB R27, R35, R30 ;  /* 0x0000001e231b723e */ /* 0x000fea00000000ff */
[----:B------:R1:W-:Y:S01]  /*6d90*/  STS.128 [R60+0x10], R24 ;  /* 0x000010183c007388 */ /* 0x0003e20000000c00 */
[----:B------:R-:W-:Y:S01]  /*6da0*/  @!PT LDS RZ, [RZ] ;  /* 0x00000000fffff984 */ /* 0x000fe20000000800 */
[----:B------:R-:W-:Y:S01]  /*6db0*/  @!PT LDS RZ, [RZ] ;  /* 0x00000000fffff984 */ /* 0x000fe20000000800 */
[----:B------:R-:W-:Y:S01]  /*6dc0*/  @!PT LDS RZ, [RZ] ;  /* 0x00000000fffff984 */ /* 0x000fe20000000800 */
[----:B------:R-:W-:Y:S01]  /*6dd0*/  @!PT LDS RZ, [RZ] ;  /* 0x00000000fffff984 */ /* 0x000fe20000000800 */
[----:B------:R2:W-:Y:S07]  /*6de0*/  MEMBAR.ALL.CTA ;  /* 0x0000000000007992 */ /* 0x0005ee0000008000 */
[----:B--2---:R-:W2:Y:S02]  /*6df0*/  FENCE.VIEW.ASYNC.S ;  /* 0x00000000000073c6 */ /* 0x004ea40000000000 */
[----:B--2---:R-:W-:Y:S06]  /*6e00*/  BAR.SYNC.DEFER_BLOCKING 0x1, 0x80 ;  /* 0x0042000000007b1d */ /* 0x004fec0000010000 */
[----:B------:R-:W-:Y:S05]  /*6e10*/  @P0 BRA `(.L_x_114) ;  /* 0x00000000001c0947 */ /* 0x000fea0003800000 */
[----:B------:R-:W-:Y:S01]  /*6e20*/  R2UR UR4, R68 ;  /* 0x00000000440472ca */ /* 0x000fe200000e0000 */
[----:B------:R-:W-:Y:S01]  /*6e30*/  UIADD3 UR6, UP0, UPT, UR54, 0x680, URZ ;  /* 0x0000068036067890 */ /* 0x000fe2000ff1e0ff */
[----:B------:R-:W-:Y:S03]  /*6e40*/  UMOV UR43, UR36 ;  /* 0x00000024002b7c82 */ /* 0x000fe60008000000 */
[----:B------:R-:W-:Y:S08]  /*6e50*/  UIADD3.X UR7, UPT, UPT, URZ, UR55, URZ, UP0, !UPT ;  /* 0x00000037ff077290 */ /* 0x000ff000087fe4ff */
[----:B------:R-:W-:Y:S09]  /*6e60*/  UIADD3 UR40, UPT, UPT, UR48, 0x200, UR4 ;  /* 0x0000020030287890 */ /* 0x000ff2000fffe004 */
[----:B------:R2:W-:Y:S02]  /*6e70*/  UTMASTG.3D [UR40], [UR6] ;  /* 0x00000028060073b5 */ /* 0x0005e40008010000 */
[----:B--2---:R0:W-:Y:S02]  /*6e80*/  UTMACMDFLUSH ;  /* 0x00000000000079b7 */ /* 0x0041e40000000000 */
.L_x_114:
[----:B------:R-:W-:Y:S05]  /*6e90*/  BSYNC.RECONVERGENT B0 ;  /* 0x0000000000007941 */ /* 0x000fea0003800200 */
.L_x_113:
[----:B------:R-:W-:Y:S01]  /*6ea0*/  UIADD3 UR40, UPT, UPT, UR56, 0x1, URZ ;  /* 0x0000000138287890 */ /* 0x000fe2000fffe0ff */
[----:B------:R-:W-:Y:S03]  /*6eb0*/  BSSY.RECONVERGENT B0, `(.L_x_115) ;  /* 0x0000005000007945 */ /* 0x000fe60003800200 */
[----:B------:R-:W-:Y:S04]  /*6ec0*/  UISETP.NE.AND UP0, UPT, UR40, 0x3, UPT ;  /* 0x000000032800788c */ /* 0x000fe8000bf05270 */
[----:B------:R-:W-:Y:S01]  /*6ed0*/  USEL UR43, UR40, URZ, UP0 ;  /* 0x000000ff282b7287 */ /* 0x000fe20008000000 */
[----:B------:R-:W-:Y:S11]  /*6ee0*/  @P0 BRA `(.L_x_116) ;  /* 0x0000000000040947 */ /* 0x000ff60003800000 */
[----:B------:R-:W-:Y:S04]  /*6ef0*/  DEPBAR.LE SB0, 0x1 ;  /* 0x000080400000791a */ /* 0x000fe80000000000 */
.L_x_116:
[----:B------:R-:W-:Y:S05]  /*6f00*/  BSYNC.RECONVERGENT B0 ;  /* 0x0000000000007941 */ /* 0x000fea0003800200 */
.L_x_115:
[----:B------:R-:W-:Y:S01]  /*6f10*/  BAR.SYNC.DEFER_BLOCKING 0x1, 0x80 ;  /* 0x0042000000007b1d */ /* 0x000fe20000010000 */
[----:B------:R-:W-:Y:S01]  /*6f20*/  ISETP.NE.AND P1, PT, R109, RZ, PT ;  /* 0x000000ff6d00720c */ /* 0x000fe20003f25270 */
[----:B------:R-:W-:Y:S01]  /*6f30*/  UISETP.NE.AND UP0, UPT, UR50, URZ, UPT ;  /* 0x000000ff3200728c */ /* 0x000fe2000bf05270 */
[----:B------:R-:W-:Y:S11]  /*6f40*/  LEA R2, R69, UR48, 0x3 ;  /* 0x0000003045027c11 */ /* 0x000ff6000f8e18ff */
[----:B------:R-:W-:Y:S01]  /*6f50*/  @P1 SHF.L.U32 R3, R71, 0x1f, RZ ;  /* 0x0000001f47031819 */ /* 0x000fe200000006ff */
[----:B------:R-:W-:Y:S06]  /*6f60*/  BRA.U !UP0, `(.L_x_117) ;  /* 0x0000000108247547 */ /* 0x000fec000b800000 */
[----:B------:R-:W-:Y:S01]  /*6f70*/  IMAD.U32 R4, RZ, RZ, UR49 ;  /* 0x00000031ff047e24 */ /* 0x000fe2000f8e00ff */
[----:B------:R-:W-:Y:S01]  /*6f80*/  MOV R0, UR37 ;  /* 0x0000002500007c02 */ /* 0x000fe20008000f00 */
[----:B------:R-:W-:Y:S03]  /*6f90*/  UIADD3 UR49, UPT, UPT, UR49, 0x1, URZ ;  /* 0x0000000131317890 */ /* 0x000fe6000fffe0ff */
[----:B------:R-:W-:Y:S01]  /*6fa0*/  @P1 LEA R4, R4, UR48, 0x3 ;  /* 0x0000003004041c11 */ /* 0x000fe2000f8e18ff */
[----:B------:R-:W-:Y:S04]  /*6fb0*/  UISETP.NE.AND UP0, UPT, UR49, 0x3, UPT ;  /* 0x000000033100788c */ /* 0x000fe8000bf05270 */
[----:B------:R-:W-:Y:S01]  /*6fc0*/  @P1 VIADD R4, R4, 0x68 ;  /* 0x0000006804041836 */ /* 0x000fe20000000000 */
[----:B------:R-:W-:Y:S04]  /*6fd0*/  USEL UR49, UR49, URZ, UP0 ;  /* 0x000000ff31317287 */ /* 0x000fe80008000000 */
[----:B------:R-:W-:Y:S04]  /*6fe0*/  @P1 PRMT R0, R0, 0x654, R4 ;  /* 0x0000065400001816 */ /* 0x000fe80000000004 */
[----:B------:R2:W-:Y:S04]  /*6ff0*/  @P1 SYNCS.ARRIVE.TRANS64.RED.A1T0 RZ, [R0+URZ], RZ ;  /* 0x000000ff00ff19a7 */ /* 0x0005e800081004ff */
.L_x_117:
[----:B------:R-:W4:Y:S01]  /*7000*/  @P1 SYNCS.PHASECHK.TRANS64.TRYWAIT P0, [R2+URZ+0x50], R3 ;  /* 0x00005003020015a7 */ /* 0x000f2200080011ff */
[----:B------:R-:W-:Y:S01]  /*7010*/  BSSY B1, `(.L_x_118) ;  /* 0x0000015000017945 */ /* 0x000fe20003800000 */
[----:B----4-:R-:W-:Y:S03]  /*7020*/  @P1 SEL R70, RZ, 0x1, !P0 ;  /* 0x00000001ff461807 */ /* 0x010fe60004000000 */
[----:B------:R-:W-:Y:S05]  /*7030*/  @!P1 BRA `(.L_x_119) ;  /* 0x0000000000489947 */ /* 0x000fea0003800000 */
[----:B------:R-:W-:Y:S01]  /*7040*/  ISETP.NE.AND P1, PT, R76, RZ, PT ;  /* 0x000000ff4c00720c */ /* 0x000fe20003f25270 */
[----:B------:R-:W-:Y:S01]  /*7050*/  BSSY B0, `(.L_x_120) ;  /* 0x000000a000007945 */ /* 0x000fe20003800000 */
[----:B------:R-:W-:Y:S11]  /*7060*/  ISETP.NE.AND P0, PT, R70, RZ, PT ;  /* 0x000000ff4600720c */ /* 0x000ff60003f05270 */
[----:B------:R-:W-:Y:S04]  /*7070*/  @P1 IMAD R69, R69, 0x2000, R103 ;  /* 0x0000200045451824 */ /* 0x000fe800078e0267 */
[----:B------:R-:W-:Y:S01]  /*7080*/  @P1 IMAD.IADD R4, R111, 0x1, R69 ;  /* 0x000000016f041824 */ /* 0x000fe200078e0245 */
[----:B------:R-:W-:Y:S03]  /*7090*/  @P1 IADD3 R3, PT, PT, R110, R69, RZ ;  /* 0x000000456e031210 */ /* 0x000fe60007ffe0ff */
[----:B--2---:R-:W-:Y:S01]  /*70a0*/  @P1 IMAD.IADD R0, R102, 0x1, R4 ;  /* 0x0000000166001824 */ /* 0x004fe200078e0204 */
[----:B------:R-:W-:Y:S06]  /*70b0*/  @P0 BRA `(.L_x_121) ;  /* 0x00000000000c0947 */ /* 0x000fec0003800000 */
[----:B------:R-:W-:Y:S04]  /*70c0*/  SHF.L.U32 R71, R71, 0x1f, RZ ;  /* 0x0000001f47477819 */ /* 0x000fe800000006ff */
[----:B------:R-:W2:Y:S02]  /*70d0*/  SYNCS.PHASECHK.TRANS64.TRYWAIT P0, [R2+URZ+0x50], R71 ;  /* 0x00005047020075a7 */ /* 0x000ea400080011ff */
[----:B--2---:R-:W-:Y:S05]  /*70e0*/  @!P0 BRA `(.L_x_122) ;  /* 0x00000018008c8947 */ /* 0x004fea0003800000 */
.L_x_121:
[----:B------:R-:W-:Y:S05]  /*70f0*/  BSYNC B0 ;  /* 0x0000000000007941 */ /* 0x000fea0003800000 */
.L_x_120:
[----:B------:R-:W-:Y:S11]  /*7100*/  ISETP.NE.AND P0, PT, R76, RZ, PT ;  /* 0x000000ff4c00720c */ /* 0x000ff60003f05270 */
[----:B------:R-:W-:Y:S02]  /*7110*/  @!UPT UIADD3 URZ, UPT, UPT, URZ, URZ, URZ ;  /* 0x000000fffffff290 */ /* 0x000fe4000fffe0ff */
[----:B------:R4:W1:Y:S04]  /*7120*/  @P0 LDS.128 R56, [R69] ;  /* 0x0000000045380984 */ /* 0x0008680000000c00 */
[----:B------:R4:W1:Y:S04]  /*7130*/  @P0 LDS.128 R72, [R3+0x20] ;  /* 0x0000200003480984 */ /* 0x0008680000000c00 */
[----:B------:R4:W1:Y:S04]  /*7140*/  @P0 LDS.128 R64, [R4+0x10] ;  /* 0x0000100004400984 */ /* 0x0008680000000c00 */
[----:B------:R4:W1:Y:S02]  /*7150*/  @P0 LDS.128 R80, [R0+0x10] ;  /* 0x0000100000500984 */ /* 0x0008640000000c00 */
.L_x_119:
[----:B------:R-:W-:Y:S05]  /*7160*/  BSYNC B1 ;  /* 0x0000000000017941 */ /* 0x000fea0003800000 */
.L_x_118:
[----:B--2-4-:R-:W-:Y:S05]  /*7170*/  VIADD R0, R48, 0x20 ;  /* 0x0000002030007836 */ /* 0x014fea0000000000 */
[----:B------:R-:W-:Y:S04]  /*7180*/  SHF.R.U32.HI R0, RZ, 0x15, R0 ;  /* 0x00000015ff007819 */ /* 0x000fe80000011600 */
[----:B------:R-:W-:Y:S11]  /*7190*/  LOP3.LUT P0, RZ, R0, 0x3, R96, 0x48, !PT ;  /* 0x0000000300ff7812 */ /* 0x000ff60007804860 */
[----:B------:R-:W-:Y:S02]  /*71a0*/  @!UPT UIADD3 URZ, UPT, UPT, URZ, URZ, URZ ;  /* 0x000000fffffff290 */ /* 0x000fe4000fffe0ff */
[----:B------:R-:W-:Y:S05]  /*71b0*/  @!P0 BRA `(.L_x_123) ;  /* 0x0000000000408947 */ /* 0x000fea0003800000 */
[----:B------:R-:W2:Y:S01]  /*71c0*/  LDCU.64 UR8, c[0x4][0x70] ;  /* 0x01000e00ff0877ac */ /* 0x000ea20008000a00 */
[----:B------:R-:W-:Y:S01]  /*71d0*/  MOV R3, 0x0 ;  /* 0x0000000000037802 */ /* 0x000fe20000000f00 */
[----:B------:R-:W-:Y:S02]  /*71e0*/  HFMA2 R12, -RZ, RZ, 0, 5.9604644775390625e-08 ;  /* 0x00000001ff0c7431 */ /* 0x000fe400000001ff */
[----:B-1----:R-:W-:Y:S02]  /*71f0*/  IMAD.MOV.U32 R8, RZ, RZ, 0x192 ;  /* 0x00000192ff087424 */ /* 0x002fe400078e00ff */
[----:B------:R-:W-:Y:S01]  /*7200*/  IMAD.MOV.U32 R13, RZ, RZ, RZ ;  /* 0x000000ffff0d7224 */ /* 0x000fe200078e00ff */
[----:B------:R-:W1:Y:S01]  /*7210*/  LDCU.64 UR6, c[0x4][0x78] ;  /* 0x01000f00ff0677ac */ /* 0x000e620008000a00 */
[----:B------:R-:W4:Y:S01]  /*7220*/  LDC.64 R2, c[0x4][R3] ;  /* 0x0100000003027b82 */ /* 0x000f220000000a00 */
[----:B------:R-:W5:Y:S01]  /*7230*/  LDCU.64 UR4, c[0x4][0x10] ;  /* 0x01000200ff0477ac */ /* 0x000f620008000a00 */
[----:B--2---:R-:W-:Y:S01]  /*7240*/  MOV R5, UR9 ;  /* 0x0000000900057c02 */ /* 0x004fe20008000f00 */
[----:B------:R-:W-:Y:S01]  /*7250*/  IMAD.U32 R4, RZ, RZ, UR8 ;  /* 0x00000008ff047e24 */ /* 0x000fe2000f8e00ff */
[----:B-1----:R-:W-:Y:S01]  /*7260*/  MOV R7, UR7 ;  /* 0x0000000700077c02 */ /* 0x002fe20008000f00 */
[----:B------:R-:W-:Y:S01]  /*7270*/  IMAD.U32 R6, RZ, RZ, UR6 ;  /* 0x00000006ff067e24 */ /* 0x000fe2000f8e00ff */
[----:B-----5:R-:W-:Y:S01]  /*7280*/  MOV R11, UR5 ;  /* 0x00000005000b7c02 */ /* 0x020fe20008000f00 */
[----:B------:R-:W-:Y:S02]  /*7290*/  IMAD.U32 R10, RZ, RZ, UR4 ;  /* 0x00000004ff0a7e24 */ /* 0x000fe4000f8e00ff */
[----:B------:R-:W-:Y:S07]  /*72a0*/  LEPC R20, `(.L_x_123) ;  /* 0x000000001014794e */ /* 0x000fee0000000000 */
[----:B---34-:R-:W-:Y:S05]  /*72b0*/  CALL.ABS.NOINC R2 ;  /* 0x0000000002007343 */ /* 0x018fea0003c00000 */
.L_x_123:
[----:B------:R-:W-:Y:S01]  /*72c0*/  ISETP.NE.AND P0, PT, R104, RZ, PT ;  /* 0x000000ff6800720c */ /* 0x000fe20003f05270 */
[----:B------:R-:W-:Y:S05]  /*72d0*/  WARPSYNC.ALL ;  /* 0x0000000000007948 */ /* 0x000fea0003800000 */
[----:B------:R-:W-:Y:S01]  /*72e0*/  R2UR UR4, R48 ;  /* 0x00000000300472ca */ /* 0x000fe200000e0000 */
[----:B------:R-:W-:Y:S01]  /*72f0*/  USHF.L.U32 UR8, UR43, 0xd, URZ ;  /* 0x0000000d2b087899 */ /* 0x000fe200080006ff */
[--C-:B-1----:R-:W-:Y:S01]  /*7300*/  HADD2.F32 R48, -RZ, R56.reuse.H0_H0 ;  /* 0x20000038ff307230 */ /* 0x102fe20000004100 */
[----:B------:R-:W-:Y:S01]  /*7310*/  IADD3 R106, PT, PT, R106, 0xd0, RZ ;  /* 0x000000d06a6a7810 */ /* 0x000fe20007ffe0ff */
[----:B------:R-:W-:Y:S01]  /*7320*/  HADD2.F32 R50, -RZ, R56.H1_H1 ;  /* 0x30000038ff327230 */ /* 0x000fe20000004100 */
[----:B------:R-:W-:Y:S01]  /*7330*/  BSSY.RECONVERGENT B0, `(.L_x_124) ;  /* 0x000008b000007945 */ /* 0x000fe20003800200 */
[--C-:B------:R-:W-:Y:S01]  /*7340*/  HADD2.F32 R51, -RZ, R57.reuse.H0_H0 ;  /* 0x20000039ff337230 */ /* 0x100fe20000004100 */
[----:B------:R-:W-:Y:S01]  /*7350*/  IADD3 R0, PT, PT, R103, UR8, RZ ;  /* 0x0000000867007c10 */ /* 0x000fe2000fffe0ff */
[----:B------:R-:W-:Y:S01]  /*7360*/  HADD2.F32 R52, -RZ, R57.H1_H1 ;  /* 0x30000039ff347230 */ /* 0x000fe20000004100 */
[----:B------:R-:W-:Y:S01]  /*7370*/  LOP3.LUT R106, R106, 0xfefffff8, RZ, 0xc0, !PT ;  /* 0xfefffff86a6a7812 */ /* 0x000fe200078ec0ff */
[--C-:B------:R-:W-:Y:S01]  /*7380*/  HADD2.F32 R53, -RZ, R58.reuse.H0_H0 ;  /* 0x2000003aff357230 */ /* 0x100fe20000004100 */
[-C--:B------:R-:W-:Y:S01]  /*7390*/  IADD3 R111, PT, PT, R111, R0.reuse, RZ ;  /* 0x000000006f6f7210 */ /* 0x080fe20007ffe0ff */
[----:B------:R-:W-:Y:S01]  /*73a0*/  HADD2.F32 R54, -RZ, R58.H1_H1 ;  /* 0x3000003aff367230 */ /* 0x000fe20000004100 */
[----:B------:R-:W1:Y:S01]  /*73b0*/  LDTM.x32 R4, tmem[UR4+0x20] ;  /* 0x00002004000479ee */ /* 0x000e6200082c0000 */
[----:B------:R-:W-:Y:S01]  /*73c0*/  NOP ;  /* 0x0000000000007918 */ /* 0x000fe20000000000 */
[----:B-1----:R1:W-:Y:S01]  /*73d0*/  SYNCS.ARRIVE.TRANS64.RED.A1T0 RZ, [R106+URZ], RZ ;  /* 0x000000ff6aff79a7 */ /* 0x0023e200081004ff */
[----:B------:R-:W-:Y:S01]  /*73e0*/  IADD3 R110, PT, PT, R110, R0, RZ ;  /* 0x000000006e6e7210 */ /* 0x000fe20007ffe0ff */
[--C-:B------:R-:W-:Y:S02]  /*73f0*/  HADD2.F32 R55, -RZ, R59.reuse.H0_H0 ;  /* 0x2000003bff377230 */ /* 0x100fe40000004100 */
[----:B------:R-:W-:Y:S02]  /*7400*/  HADD2.F32 R56, -RZ, R59.H1_H1 ;  /* 0x3000003bff387230 */ /* 0x000fe40000004100 */
[--C-:B------:R-:W-:Y:S02]  /*7410*/  HADD2.F32 R57, -RZ, R64.reuse.H0_H0 ;  /* 0x20000040ff397230 */ /* 0x100fe40000004100 */
[----:B------:R-:W-:Y:S02]  /*7420*/  HADD2.F32 R58, -RZ, R64.H1_H1 ;  /* 0x30000040ff3a7230 */ /* 0x000fe40000004100 */
[--C-:B------:R-:W-:Y:S02]  /*7430*/  HADD2.F32 R59, -RZ, R65.reuse.H0_H0 ;  /* 0x20000041ff3b7230 */ /* 0x100fe40000004100 */
[----:B---3--:R-:W-:Y:S02]  /*7440*/  HADD2.F32 R60, -RZ, R65.H1_H1 ;  /* 0x30000041ff3c7230 */ /* 0x008fe40000004100 */
[--C-:B------:R-:W-:Y:S02]  /*7450*/  HADD2.F32 R61, -RZ, R66.reuse.H0_H0 ;  /* 0x20000042ff3d7230 */ /* 0x100fe40000004100 */
[----:B------:R-:W-:Y:S02]  /*7460*/  HADD2.F32 R62, -RZ, R66.H1_H1 ;  /* 0x30000042ff3e7230 */ /* 0x000fe40000004100 */
[--C-:B------:R-:W-:Y:S02]  /*7470*/  HADD2.F32 R63, -RZ, R67.reuse.H0_H0 ;  /* 0x20000043ff3f7230 */ /* 0x100fe40000004100 */
[----:B------:R-:W-:Y:S02]  /*7480*/  HADD2.F32 R64, -RZ, R67.H1_H1 ;  /* 0x30000043ff407230 */ /* 0x000fe40000004100 */
[C---:B------:R-:W-:Y:S01]  /*7490*/  FMUL R4, R47.reuse, R4 ;  /* 0x000000042f047220 */ /* 0x040fe20000400000 */
[C---:B------:R-:W-:Y:S01]  /*74a0*/  FMUL R5, R47.reuse, R5 ;  /* 0x000000052f057220 */ /* 0x040fe20000400000 */
[C---:B------:R-:W-:Y:S01]  /*74b0*/  FMUL R6, R47.reuse, R6 ;  /* 0x000000062f067220 */ /* 0x040fe20000400000 */
[----:B------:R-:W-:Y:S01]  /*74c0*/  FMUL R7, R47, R7 ;  /* 0x000000072f077220 */ /* 0x000fe20000400000 */
[C---:B------:R-:W-:Y:S01]  /*74d0*/  FFMA R4, R49.reuse, R48, R4 ;  /* 0x0000003031047223 */ /* 0x040fe20000000004 */
[C---:B------:R-:W-:Y:S01]  /*74e0*/  FFMA R5, R49.reuse, R50, R5 ;  /* 0x0000003231057223 */ /* 0x040fe20000000005 */
[C---:B------:R-:W-:Y:S01]  /*74f0*/  FFMA R6, R49.reuse, R51, R6 ;  /* 0x0000003331067223 */ /* 0x040fe20000000006 */
[----:B------:R-:W-:Y:S01]  /*7500*/  FFMA R7, R49, R52, R7 ;  /* 0x0000003431077223 */ /* 0x000fe20000000007 */
[C---:B------:R-:W-:Y:S01]  /*7510*/  FMUL R8, R47.reuse, R8 ;  /* 0x000000082f087220 */ /* 0x040fe20000400000 */
[----:B------:R-:W-:Y:S01]  /*7520*/  FMUL R9, R47, R9 ;  /* 0x000000092f097220 */ /* 0x000fe20000400000 */
[----:B------:R-:W-:Y:S01]  /*7530*/  F2FP.F16.F32.PACK_AB R4, R5, R4 ;  /* 0x000000040504723e */ /* 0x000fe200000000ff */
[----:B------:R-:W-:Y:S01]  /*7540*/  FMUL R10, R47, R10 ;  /* 0x0000000a2f0a7220 */ /* 0x000fe20000400000 */
[----:B------:R-:W-:Y:S01]  /*7550*/  F2FP.F16.F32.PACK_AB R5, R7, R6 ;  /* 0x000000060705723e */ /* 0x000fe200000000ff */
[C---:B------:R-:W-:Y:S01]  /*7560*/  FFMA R8, R49.reuse, R53, R8 ;  /* 0x0000003531087223 */ /* 0x040fe20000000008 */
[C---:B------:R-:W-:Y:S01]  /*7570*/  FFMA R9, R49.reuse, R54, R9 ;  /* 0x0000003631097223 */ /* 0x040fe20000000009 */
[----:B------:R-:W-:Y:S01]  /*7580*/  FFMA R10, R49, R55, R10 ;  /* 0x00000037310a7223 */ /* 0x000fe2000000000a */
[C---:B------:R-:W-:Y:S01]  /*7590*/  FMUL R11, R47.reuse, R11 ;  /* 0x0000000b2f0b7220 */ /* 0x040fe20000400000 */
[C---:B------:R-:W-:Y:S01]  /*75a0*/  FMUL R0, R47.reuse, R12 ;  /* 0x0000000c2f007220 */ /* 0x040fe20000400000 */
[----:B------:R-:W-:Y:S01]  /*75b0*/  FMUL R2, R47, R13 ;  /* 0x0000000d2f027220 */ /* 0x000fe20000400000 */
[----:B------:R-:W-:Y:S01]  /*75c0*/  F2FP.F16.F32.PACK_AB R6, R9, R8 ;  /* 0x000000080906723e */ /* 0x000fe200000000ff */
[C---:B------:R-:W-:Y:S01]  /*75d0*/  FFMA R11, R49.reuse, R56, R11 ;  /* 0x00000038310b7223 */ /* 0x040fe2000000000b */
[C---:B------:R-:W-:Y:S01]  /*75e0*/  FFMA R0, R49.reuse, R57, R0 ;  /* 0x0000003931007223 */ /* 0x040fe20000000000 */
[----:B------:R-:W-:Y:S01]  /*75f0*/  FFMA R2, R49, R58, R2 ;  /* 0x0000003a31027223 */ /* 0x000fe20000000002 */
[C---:B------:R-:W-:Y:S01]  /*7600*/  FMUL R3, R47.reuse, R14 ;  /* 0x0000000e2f037220 */ /* 0x040fe20000400000 */
[C---:B------:R-:W-:Y:S01]  /*7610*/  FMUL R15, R47.reuse, R15 ;  /* 0x0000000f2f0f7220 */ /* 0x040fe20000400000 */
[C---:B------:R-:W-:Y:S01]  /*7620*/  FMUL R12, R47.reuse, R16 ;  /* 0x000000102f0c7220 */ /* 0x040fe20000400000 */
[----:B------:R-:W-:Y:S01]  /*7630*/  FMUL R13, R47, R17 ;  /* 0x000000112f0d7220 */ /* 0x000fe20000400000 */
[----:B------:R-:W-:Y:S01]  /*7640*/  FFMA R3, R49, R59, R3 ;  /* 0x0000003b31037223 */ /* 0x000fe20000000003 */
[----:B------:R-:W-:Y:S01]  /*7650*/  FMUL R14, R47, R18 ;  /* 0x000000122f0e7220 */ /* 0x000fe20000400000 */
[----:B------:R-:W-:Y:S01]  /*7660*/  FFMA R15, R49, R60, R15 ;  /* 0x0000003c310f7223 */ /* 0x000fe2000000000f */
[--C-:B------:R-:W-:Y:S02]  /*7670*/  HADD2.F32 R65, -RZ, R72.reuse.H0_H0 ;  /* 0x20000048ff417230 */ /* 0x100fe40000004100 */
[----:B------:R-:W-:Y:S01]  /*7680*/  FMUL R19, R47, R19 ;  /* 0x000000132f137220 */ /* 0x000fe20000400000 */
[----:B------:R-:W-:Y:S01]  /*7690*/  F2FP.F16.F32.PACK_AB R7, R11, R10 ;  /* 0x0000000a0b07723e */ /* 0x000fe200000000ff */
[----:B------:R-:W-:Y:S01]  /*76a0*/  FFMA R12, R49, R61, R12 ;  /* 0x0000003d310c7223 */ /* 0x000fe2000000000c */
[----:B------:R-:W-:Y:S02]  /*76b0*/  HADD2.F32 R66, -RZ, R72.H1_H1 ;  /* 0x30000048ff427230 */ /* 0x000fe40000004100 */
[----:B------:R-:W-:Y:S01]  /*76c0*/  FMUL R16, R47, R20 ;  /* 0x000000142f107220 */ /* 0x000fe20000400000 */
[----:B------:R-:W-:Y:S01]  /*76d0*/  FFMA R13, R49, R62, R13 ;  /* 0x0000003e310d7223 */ /* 0x000fe2000000000d */
[----:B------:R1:W-:Y:S01]  /*76e0*/  STS.128 [R103+UR8], R4 ;  /* 0x0000000467007988 */ /* 0x0003e20008000c08 */
[--C-:B------:R-:W-:Y:S02]  /*76f0*/  HADD2.F32 R67, -RZ, R73.reuse.H0_H0 ;  /* 0x20000049ff437230 */ /* 0x100fe40000004100 */
[----:B------:R-:W-:Y:S01]  /*7700*/  FMUL R17, R47, R21 ;  /* 0x000000152f117220 */ /* 0x000fe20000400000 */
[----:B------:R-:W-:Y:S01]  /*7710*/  FFMA R14, R49, R63, R14 ;  /* 0x0000003f310e7223 */ /* 0x000fe2000000000e */
[----:B------:R-:W-:Y:S02]  /*7720*/  HADD2.F32 R68, -RZ, R73.H1_H1 ;  /* 0x30000049ff447230 */ /* 0x000fe40000004100 */
[----:B------:R-:W-:Y:S01]  /*7730*/  FMUL R18, R47, R22 ;  /* 0x000000162f127220 */ /* 0x000fe20000400000 */
[----:B------:R-:W-:Y:S01]  /*7740*/  FFMA R19, R49, R64, R19 ;  /* 0x0000004031137223 */ /* 0x000fe20000000013 */
        /* <DEDUP_REMOVED lines=14> */
[----:B------:R-:W-:Y:S01]  /*7830*/  F2FP.F16.F32.PACK_AB R8, R2, R0 ;  /* 0x000000000208723e */ /* 0x000fe200000000ff */
[----:B------:R-:W-:Y:S01]  /*7840*/  FFMA R20, R49, R69, R20 ;  /* 0x0000004531147223 */ /* 0x000fe20000000014 */
[----:B------:R-:W-:Y:S01]  /*7850*/  F2FP.F16.F32.PACK_AB R9, R15, R3 ;  /* 0x000000030f09723e */ /* 0x000fe200000000ff */
[----:B------:R-:W-:Y:S01]  /*7860*/  HADD2.F32 R74, -RZ, R80.H1_H1 ;  /* 0x30000050ff4a7230 */ /* 0x000fe20000004100 */
[----:B------:R-:W-:Y:S01]  /*7870*/  F2FP.F16.F32.PACK_AB R10, R13, R12 ;  /* 0x0000000c0d0a723e */ /* 0x000fe200000000ff */
[----:B------:R-:W-:Y:S01]  /*7880*/  FMUL R24, R47, R28 ;  /* 0x0000001c2f187220 */ /* 0x000fe20000400000 */
[----:B------:R-:W-:Y:S01]  /*7890*/  F2FP.F16.F32.PACK_AB R11, R19, R14 ;  /* 0x0000000e130b723e */ /* 0x000fe200000000ff */
[----:B------:R-:W-:Y:S01]  /*78a0*/  FFMA R21, R49, R70, R21 ;  /* 0x0000004631157223 */ /* 0x000fe20000000015 */
[--C-:B------:R-:W-:Y:S02]  /*78b0*/  HADD2.F32 R75, -RZ, R81.reuse.H0_H0 ;  /* 0x20000051ff4b7230 */ /* 0x100fe40000004100 */
[----:B------:R-:W-:Y:S01]  /*78c0*/  FMUL R25, R47, R29 ;  /* 0x0000001d2f197220 */ /* 0x000fe20000400000 */
[----:B------:R-:W-:Y:S01]  /*78d0*/  FFMA R22, R49, R71, R22 ;  /* 0x0000004731167223 */ /* 0x000fe20000000016 */
[----:B------:R1:W-:Y:S01]  /*78e0*/  STS.128 [R111+0x10], R8 ;  /* 0x000010086f007388 */ /* 0x0003e20000000c00 */
        /* <DEDUP_REMOVED lines=28> */
[----:B------:R-:W-:Y:S02]  /*7ab0*/  F2FP.F16.F32.PACK_AB R27, R35, R30 ;  /* 0x0000001e231b723e */ /* 0x000fe400000000ff */
[----:B------:R-:W-:Y:S05]  /*7ac0*/  IADD3 R0, PT, PT, R102, R111, RZ ;  /* 0x0000006f66007210 */ /* 0x000fea0007ffe0ff */
        /* <DEDUP_REMOVED lines=9> */
[----:B------:R-:W-:Y:S02]  /*7b60*/  UIADD3 UR10, UP0, UPT, UR54, 0x680, URZ ;  /* 0x00000680360a7890 */ /* 0x000fe4000ff1e0ff */
[----:B------:R-:W-:Y:S02]  /*7b70*/  UIADD3 UR5, UPT, UPT, UR41, 0x20, URZ ;  /* 0x0000002029057890 */ /* 0x000fe4000fffe0ff */
[----:B------:R-:W-:Y:S02]  /*7b80*/  UIADD3 UR4, UPT, UPT, UR48, 0x200, UR8 ;  /* 0x0000020030047890 */ /* 0x000fe4000fffe008 */
[----:B------:R-:W-:Y:S01]  /*7b90*/  UIADD3.X UR11, UPT, UPT, URZ, UR55, URZ, UP0, !UPT ;  /* 0x00000037ff0b7290 */ /* 0x000fe200087fe4ff */
[----:B------:R-:W-:Y:S01]  /*7ba0*/  UMOV UR6, UR42 ;  /* 0x0000002a00067c82 */ /* 0x000fe20008000000 */
[----:B------:R-:W-:Y:S07]  /*7bb0*/  UMOV UR7, UR36 ;  /* 0x0000002400077c82 */ /* 0x000fee0008000000 */
[----:B------:R2:W-:Y:S02]  /*7bc0*/  UTMASTG.3D [UR4], [UR10] ;  /* 0x000000040a0073b5 */ /* 0x0005e40008010000 */
[----:B--2---:R0:W-:Y:S02]  /*7bd0*/  UTMACMDFLUSH ;  /* 0x00000000000079b7 */ /* 0x0041e40000000000 */
.L_x_125:
[----:B------:R-:W-:Y:S05]  /*7be0*/  BSYNC.RECONVERGENT B0 ;  /* 0x0000000000007941 */ /* 0x000fea0003800200 */
.L_x_124:
[----:B------:R-:W-:Y:S01]  /*7bf0*/  UIADD3 UR43, UPT, UPT, UR43, 0x1, URZ ;  /* 0x000000012b2b7890 */ /* 0x000fe2000fffe0ff */
[----:B------:R-:W-:Y:S03]  /*7c00*/  BSSY.RECONVERGENT B0, `(.L_x_126) ;  /* 0x0000008000007945 */ /* 0x000fe60003800200 */
[----:B------:R-:W-:Y:S04]  /*7c10*/  UISETP.NE.AND UP0, UPT, UR43, 0x3, UPT ;  /* 0x000000032b00788c */ /* 0x000fe8000bf05270 */
[----:B------:R-:W-:Y:S02]  /*7c20*/  UISETP.EQ.XOR UP1, UPT, UR40, 0x3, !UP0 ;  /* 0x000000032800788c */ /* 0x000fe4000c722a70 */
[----:B------:R-:W-:Y:S02]  /*7c30*/  USEL UR56, UR43, URZ, UP0 ;  /* 0x000000ff2b387287 */ /* 0x000fe40008000000 */
[----:B------:R-:W-:Y:S04]  /*7c40*/  USEL UR4, URZ, 0x1, !UP1 ;  /* 0x00000001ff047887 */ /* 0x000fe8000c800000 */
[----:B------:R-:W-:Y:S01]  /*7c50*/  ULOP3.LUT UR51, UR51, UR4, URZ, 0x3c, !UPT ;  /* 0x0000000433337292 */ /* 0x000fe2000f8e3cff */
[----:B------:R-:W-:Y:S11]  /*7c60*/  @P0 BRA `(.L_x_127) ;  /* 0x0000000000040947 */ /* 0x000ff60003800000 */
[----:B------:R-:W-:Y:S04]  /*7c70*/  DEPBAR.LE SB0, 0x1 ;  /* 0x000080400000791a */ /* 0x000fe80000000000 */
.L_x_127:
[----:B------:R-:W-:Y:S05]  /*7c80*/  BSYNC.RECONVERGENT B0 ;  /* 0x0000000000007941 */ /* 0x000fea0003800200 */
.L_x_126:
[----:B------:R-:W-:Y:S01]  /*7c90*/  BAR.SYNC.DEFER_BLOCKING 0x1, 0x80 ;  /* 0x0042000000007b1d */ /* 0x000fe20000010000 */
[----:B------:R-:W-:Y:S01]  /*7ca0*/  UISETP.NE.AND UP0, UPT, UR50, -0x2, UPT ;  /* 0xfffffffe3200788c */ /* 0x000fe2000bf05270 */
[----:B------:R-:W-:Y:S08]  /*7cb0*/  IADD3 R45, PT, PT, R45, 0x1, RZ ;  /* 0x000000012d2d7810 */ /* 0x000ff00007ffe0ff */
[----:B------:R-:W-:Y:S05]  /*7cc0*/  BRA.U !UP0, `(.L_x_128) ;  /* 0x0000000108287547 */ /* 0x000fea000b800000 */
[----:B------:R-:W-:Y:S01]  /*7cd0*/  ISETP.NE.AND P0, PT, R109, RZ, PT ;  /* 0x000000ff6d00720c */ /* 0x000fe20003f05270 */
[----:B------:R-:W-:Y:S01]  /*7ce0*/  IMAD.U32 R2, RZ, RZ, UR49 ;  /* 0x00000031ff027e24 */ /* 0x000fe2000f8e00ff */
[----:B------:R-:W-:Y:S01]  /*7cf0*/  UIADD3 UR49, UPT, UPT, UR49, 0x1, URZ ;  /* 0x0000000131317890 */ /* 0x000fe2000fffe0ff */
[----:B-1----:R-:W-:Y:S03]  /*7d00*/  IMAD.U32 R0, RZ, RZ, UR37 ;  /* 0x00000025ff007e24 */ /* 0x002fe6000f8e00ff */
[----:B------:R-:W-:Y:S04]  /*7d10*/  UISETP.NE.AND UP0, UPT, UR49, 0x3, UPT ;  /* 0x000000033100788c */ /* 0x000fe8000bf05270 */
[----:B------:R-:W-:Y:S03]  /*7d20*/  USEL UR49, UR49, URZ, UP0 ;  /* 0x000000ff31317287 */ /* 0x000fe60008000000 */
[----:B------:R-:W-:Y:S05]  /*7d30*/  @P0 LEA R2, R2, UR48, 0x3 ;  /* 0x0000003002020c11 */ /* 0x000fea000f8e18ff */
[----:B------:R-:W-:Y:S05]  /*7d40*/  @P0 VIADD R2, R2, 0x68 ;  /* 0x0000006802020836 */ /* 0x000fea0000000000 */
[----:B------:R-:W-:Y:S04]  /*7d50*/  @P0 PRMT R0, R0, 0x654, R2 ;  /* 0x0000065400000816 */ /* 0x000fe80000000002 */
[----:B------:R2:W-:Y:S03]  /*7d60*/  @P0 SYNCS.ARRIVE.TRANS64.RED.A1T0 RZ, [R0+URZ], RZ ;  /* 0x000000ff00ff09a7 */ /* 0x0005e600081004ff */
.L_x_128:
[----:B------:R-:W-:Y:S01]  /*7d70*/  ISETP.NE.AND P2, PT, R105, RZ, PT ;  /* 0x000000ff6900720c */ /* 0x000fe20003f45270 */
[----:B------:R-:W-:Y:S01]  /*7d80*/  UIADD3 UR50, UPT, UPT, UR50, 0x2, URZ ;  /* 0x0000000232327890 */ /* 0x000fe2000fffe0ff */
[----:B------:R-:W-:Y:S01]  /*7d90*/  ISETP.NE.AND P0, PT, R108, 0x2, PT ;  /* 0x000000026c00780c */ /* 0x000fe20003f05270 */
[----:B------:R-:W-:Y:S01]  /*7da0*/  IMAD.IADD R15, R43, 0x1, R90 ;  /* 0x000000012b0f7824 */ /* 0x000fe200078e025a */
[----:B------:R-:W-:Y:S01]  /*7db0*/  ISETP.NE.AND P1, PT, R45, 0x4, PT ;  /* 0x000000042d00780c */ /* 0x000fe20003f25270 */
[----:B------:R-:W-:Y:S01]  /*7dc0*/  IMAD.IADD R14, R44, 0x1, R91 ;  /* 0x000000012c0e7824 */ /* 0x000fe200078e025b */
[----:B------:R-:W-:Y:S02]  /*7dd0*/  SEL R2, RZ, 0x1, P0 ;  /* 0x00000001ff027807 */ /* 0x000fe40000000000 */
[----:B-12---:R-:W-:Y:S02]  /*7de0*/  SEL R0, RZ, 0x1, P1 ;  /* 0x00000001ff007807 */ /* 0x006fe40000800000 */
[----:B------:R-:W-:Y:S02]  /*7df0*/  LOP3.LUT R100, R100, R2, RZ, 0x3c, !PT ;  /* 0x0000000264647212 */ /* 0x000fe400078e3cff */
[----:B------:R-:W-:Y:S02]  /*7e00*/  LOP3.LUT R101, R101, R0, RZ, 0x3c, !PT ;  /* 0x0000000065657212 */ /* 0x000fe400078e3cff */
[----:B------:R-:W-:Y:S02]  /*7e10*/  @P2 R2UR UR36, R99 ;  /* 0x00000000632422ca */ /* 0x000fe400000e0000 */
[----:B------:R-:W-:Y:S02]  /*7e20*/  SEL R108, R108, RZ, P0 ;  /* 0x000000ff6c6c7207 */ /* 0x000fe40000000000 */
[----:B------:R-:W-:Y:S01]  /*7e30*/  SEL R45, R45, RZ, P1 ;  /* 0x000000ff2d2d7207 */ /* 0x000fe20000800000 */
[----:B------:R-:W-:Y:S10]  /*7e40*/  @P2 BRA `(.L_x_129) ;  /* 0xffffffd800082947 */ /* 0x000ff4000383ffff */
[----:B------:R-:W-:-:S09]  /*7e50*/  UISETP.NE.AND UP0, UPT, UR53, URZ, UPT ;  /* 0x000000ff3500728c */ /* 0x000fd2000bf05270 */
[----:B------:R-:W-:Y:S05]  /*7e60*/  BRA.U !UP0, `(.L_x_130) ;  /* 0x0000000108487547 */ /* 0x000fea000b800000 */
[----:B------:R-:W1:Y:S02]  /*7e70*/  LDCU.64 UR4, c[0x0][0x890] ;  /* 0x00011200ff0477ac */ /* 0x000e640008000a00 */
[----:B-1----:R-:W-:-:S04]  /*7e80*/  UISETP.NE.U32.AND UP0, UPT, UR4, URZ, UPT ;  /* 0x000000ff0400728c */ /* 0x002fc8000bf05070 */
[----:B------:R-:W-:-:S09]  /*7e90*/  UISETP.NE.AND.EX UP0, UPT, UR5, URZ, UPT, UP0 ;  /* 0x000000ff0500728c */ /* 0x000fd2000bf05300 */
[----:B------:R-:W-:Y:S05]  /*7ea0*/  BRA.U UP0, `(.L_x_131) ;  /* 0x00000001000c7547 */ /* 0x000fea000b800000 */
[----:B------:R-:W-:-:S13]  /*7eb0*/  FSETP.NEU.AND P0, PT, R49, RZ, PT ;  /* 0x000000ff3100720b */ /* 0x000fda0003f0d000 */
[----:B------:R-:W-:Y:S05]  /*7ec0*/  @!P0 EXIT ;  /* 0x000000000000894d */ /* 0x000fea0003800000 */
[----:B------:R-:W-:Y:S05]  /*7ed0*/  BRA `(.L_x_130) ;  /* 0x00000000002c7947 */ /* 0x000fea0003800000 */
.L_x_131:
[----:B------:R-:W-:Y:S01]  /*7ee0*/  ISETP.NE.AND P0, PT, R107, RZ, PT ;  /* 0x000000ff6b00720c */ /* 0x000fe20003f05270 */
[----:B------:R-:W-:-:S12]  /*7ef0*/  BSSY.RECONVERGENT B0, `(.L_x_130) ;  /* 0x0000009000007945 */ /* 0x000fd80003800200 */
[----:B------:R-:W-:Y:S05]  /*7f00*/  @P0 BRA `(.L_x_132) ;  /* 0x0000000000140947 */ /* 0x000fea0003800000 */
[----:B------:R-:W1:Y:S02]  /*7f10*/  LDCU.64 UR4, c[0x0][0x888] ;  /* 0x00011100ff0477ac */ /* 0x000e640008000a00 */
[----:B-1----:R-:W-:-:S04]  /*7f20*/  ISETP.NE.U32.AND P0, PT, RZ, UR4, PT ;  /* 0x00000004ff007c0c */ /* 0x002fc8000bf05070 */
[----:B------:R-:W-:-:S13]  /*7f30*/  ISETP.NE.AND.EX P0, PT, RZ, UR5, PT, P0 ;  /* 0x00000005ff007c0c */ /* 0x000fda000bf05300 */
[----:B------:R-:W-:Y:S05]  /*7f40*/  @!P0 EXIT ;  /* 0x000000000000894d */ /* 0x000fea0003800000 */
[----:B------:R-:W-:Y:S05]  /*7f50*/  BRA `(.L_x_133) ;  /* 0x0000000000087947 */ /* 0x000fea0003800000 */
.L_x_132:
[----:B------:R-:W-:-:S13]  /*7f60*/  FSETP.NEU.AND P0, PT, R49, RZ, PT ;  /* 0x000000ff3100720b */ /* 0x000fda0003f0d000 */
[----:B------:R-:W-:Y:S05]  /*7f70*/  @!P0 EXIT ;  /* 0x000000000000894d */ /* 0x000fea0003800000 */
.L_x_133:
[----:B------:R-:W-:Y:S05]  /*7f80*/  BSYNC.RECONVERGENT B0 ;  /* 0x0000000000007941 */ /* 0x000fea0003800200 */
.L_x_130:
[----:B------:R-:W-:Y:S01]  /*7f90*/  ULEA UR4, UR49, UR48, 0x3 ;  /* 0x0000003031047291 */ /* 0x000fe2000f8e18ff */
[----:B------:R-:W-:-:S04]  /*7fa0*/  DEPBAR.LE SB0, 0x0 ;  /* 0x000080000000791a */ /* 0x000fc80000000000 */
[----:B------:R-:W-:-:S04]  /*7fb0*/  UIADD3 UR4, UPT, UPT, UR4, 0x68, URZ ;  /* 0x0000006804047890 */ /* 0x000fc8000fffe0ff */
[----:B------:R-:W-:-:S09]  /*7fc0*/  UPRMT UR4, UR37, 0x654, UR4 ;  /* 0x0000065425047896 */ /* 0x000fd20008000004 */
[----:B------:R-:W-:Y:S01]  /*7fd0*/  SYNCS.ARRIVE.TRANS64.RED.A1T0 RZ, [UR4], RZ ;  /* 0x000000ffffff79a7 */ /* 0x000fe20008100404 */
[----:B------:R-:W-:Y:S05]  /*7fe0*/  EXIT ;  /* 0x000000000000794d */ /* 0x000fea0003800000 */
.L_x_24:
[----:B--2---:R2:W4:Y:S02]  /*7ff0*/  SYNCS.PHASECHK.TRANS64.TRYWAIT P0, [R2+URZ+0x100], R3 ;  /* 0x00010003020075a7 */ /* 0x00452400080011ff */
[----:B----4-:R-:W-:Y:S05]  /*8000*/  @!P0 NANOSLEEP.SYNCS 0x989680 ;  /* 0x009896800000895d */ /* 0x010fea0003900000 */
[----:B------:R-:W4:Y:S02]  /*8010*/  @!P0 SYNCS.PHASECHK.TRANS64 P0, [R2+URZ+0x100], R3 ;  /* 0x00010003020085a7 */ /* 0x000f2400080010ff */
[----:B----4-:R-:W-:Y:S05]  /*8020*/  @!P0 BRA `(.L_x_24) ;  /* 0xfffffffc00f08947 */ /* 0x010fea000383ffff */
[----:B------:R-:W-:Y:S05]  /*8030*/  BRA `(.L_x_134) ;  /* 0xffffff9400f47947 */ /* 0x000fea000383ffff */
.L_x_27:
[----:B------:R-:W-:-:S07]  /*8040*/  MOV R2, UR33 ;  /* 0x0000002100027c02 */ /* 0x000fce0008000f00 */
.L_x_135:
[----:B-1----:R1:W2:Y:S02]  /*8050*/  SYNCS.PHASECHK.TRANS64.TRYWAIT P0, [R2+URZ+0x28], R4 ;  /* 0x00002804020075a7 */ /* 0x0022a400080011ff */
[----:B--2---:R-:W-:Y:S05]  /*8060*/  @!P0 NANOSLEEP.SYNCS 0x989680 ;  /* 0x009896800000895d */ /* 0x004fea0003900000 */
[----:B------:R-:W2:Y:S02]  /*8070*/  @!P0 SYNCS.PHASECHK.TRANS64 P0, [R2+URZ+0x28], R4 ;  /* 0x00002804020085a7 */ /* 0x000ea400080010ff */
[----:B--2---:R-:W-:Y:S05]  /*8080*/  @!P0 BRA `(.L_x_135) ;  /* 0xfffffffc00f08947 */ /* 0x004fea000383ffff */
[----:B------:R-:W-:Y:S05]  /*8090*/  BRA `(.L_x_26) ;  /* 0xffffff98005c7947 */ /* 0x000fea000383ffff */
.L_x_34:
[----:B-1----:R-:W-:-:S07]  /*80a0*/  MOV R2, UR33 ;  /* 0x0000002100027c02 */ /* 0x002fce0008000f00 */
.L_x_136:
[----:B-1----:R1:W2:Y:S02]  /*80b0*/  SYNCS.PHASECHK.TRANS64.TRYWAIT P0, [R2+URZ+0x28], R4 ;  /* 0x00002804020075a7 */ /* 0x0022a400080011ff */
[----:B--2---:R-:W-:Y:S05]  /*80c0*/  @!P0 NANOSLEEP.SYNCS 0x989680 ;  /* 0x009896800000895d */ /* 0x004fea0003900000 */
[----:B------:R-:W2:Y:S02]  /*80d0*/  @!P0 SYNCS.PHASECHK.TRANS64 P0, [R2+URZ+0x28], R4 ;  /* 0x00002804020085a7 */ /* 0x000ea400080010ff */
[----:B--2---:R-:W-:Y:S05]  /*80e0*/  @!P0 BRA `(.L_x_136) ;  /* 0xfffffffc00f08947 */ /* 0x004fea000383ffff */
[----:B------:R-:W-:Y:S05]  /*80f0*/  BRA `(.L_x_33) ;  /* 0xffffff9c00487947 */ /* 0x000fea000383ffff */
.L_x_39:
[----:B-1----:R1:W2:Y:S02]  /*8100*/  SYNCS.PHASECHK.TRANS64.TRYWAIT P0, [R2+URZ+0x90], R3 ;  /* 0x00009003020075a7 */ /* 0x0022a400080011ff */
[----:B--2---:R-:W-:Y:S05]  /*8110*/  @!P0 NANOSLEEP.SYNCS 0x989680 ;  /* 0x009896800000895d */ /* 0x004fea0003900000 */
[----:B------:R-:W2:Y:S02]  /*8120*/  @!P0 SYNCS.PHASECHK.TRANS64 P0, [R2+URZ+0x90], R3 ;  /* 0x00009003020085a7 */ /* 0x000ea400080010ff */
[----:B--2---:R-:W-:Y:S05]  /*8130*/  @!P0 BRA `(.L_x_39) ;  /* 0xfffffffc00f08947 */ /* 0x004fea000383ffff */
[----:B------:R-:W-:Y:S05]  /*8140*/  BRA `(.L_x_137) ;  /* 0xffffffa000147947 */ /* 0x000fea000383ffff */
.L_x_43:
[----:B---3--:R-:W-:-:S07]  /*8150*/  MOV R0, UR5 ;  /* 0x0000000500007c02 */ /* 0x008fce0008000f00 */
.L_x_138:
[----:B-1----:R1:W2:Y:S02]  /*8160*/  SYNCS.PHASECHK.TRANS64.TRYWAIT P0, [R0+URZ], R2 ;  /* 0x00000002000075a7 */ /* 0x0022a400080011ff */
[----:B--2---:R-:W-:Y:S05]  /*8170*/  @!P0 NANOSLEEP.SYNCS 0x989680 ;  /* 0x009896800000895d */ /* 0x004fea0003900000 */
[----:B------:R-:W2:Y:S02]  /*8180*/  @!P0 SYNCS.PHASECHK.TRANS64 P0, [R0+URZ], R2 ;  /* 0x00000002000085a7 */ /* 0x000ea400080010ff */
[----:B--2---:R-:W-:Y:S05]  /*8190*/  @!P0 BRA `(.L_x_138) ;  /* 0xfffffffc00f08947 */ /* 0x004fea000383ffff */
[----:B------:R-:W-:Y:S05]  /*81a0*/  BRA `(.L_x_139) ;  /* 0xffffffa400847947 */ /* 0x000fea000383ffff */
.L_x_44:
[----:B---3--:R-:W-:-:S07]  /*81b0*/  MOV R0, UR5 ;  /* 0x0000000500007c02 */ /* 0x008fce0008000f00 */
.L_x_140:
[----:B-1----:R1:W2:Y:S02]  /*81c0*/  SYNCS.PHASECHK.TRANS64.TRYWAIT P0, [R0+URZ], R3 ;  /* 0x00000003000075a7 */ /* 0x0022a400080011ff */
[----:B--2---:R-:W-:Y:S05]  /*81d0*/  @!P0 NANOSLEEP.SYNCS 0x989680 ;  /* 0x009896800000895d */ /* 0x004fea0003900000 */
[----:B------:R-:W2:Y:S02]  /*81e0*/  @!P0 SYNCS.PHASECHK.TRANS64 P0, [R0+URZ], R3 ;  /* 0x00000003000085a7 */ /* 0x000ea400080010ff */
[----:B--2---:R-:W-:Y:S05]  /*81f0*/  @!P0 BRA `(.L_x_140) ;  /* 0xfffffffc00f08947 */ /* 0x004fea000383ffff */
[----:B------:R-:W-:Y:S05]  /*8200*/  BRA `(.L_x_141) ;  /* 0xffffffa400907947 */ /* 0x000fea000383ffff */
.L_x_45:
[----:B---3--:R-:W-:-:S07]  /*8210*/  MOV R0, UR5 ;  /* 0x0000000500007c02 */ /* 0x008fce0008000f00 */
.L_x_142:
[----:B-1----:R1:W2:Y:S02]  /*8220*/  SYNCS.PHASECHK.TRANS64.TRYWAIT P0, [R0+URZ], R3 ;  /* 0x00000003000075a7 */ /* 0x0022a400080011ff */
[----:B--2---:R-:W-:Y:S05]  /*8230*/  @!P0 NANOSLEEP.SYNCS 0x989680 ;  /* 0x009896800000895d */ /* 0x004fea0003900000 */
[----:B------:R-:W2:Y:S02]  /*8240*/  @!P0 SYNCS.PHASECHK.TRANS64 P0, [R0+URZ], R3 ;  /* 0x00000003000085a7 */ /* 0x000ea400080010ff */
[----:B--2---:R-:W-:Y:S05]  /*8250*/  @!P0 BRA `(.L_x_142) ;  /* 0xfffffffc00f08947 */ /* 0x004fea000383ffff */
[----:B------:R-:W-:Y:S05]  /*8260*/  BRA `(.L_x_143) ;  /* 0xffffffa4009c7947 */ /* 0x000fea000383ffff */
.L_x_46:
[----:B---3--:R-:W-:-:S07]  /*8270*/  MOV R0, UR5 ;  /* 0x0000000500007c02 */ /* 0x008fce0008000f00 */
.L_x_144:
[----:B-1----:R1:W2:Y:S02]  /*8280*/  SYNCS.PHASECHK.TRANS64.TRYWAIT P0, [R0+URZ], R3 ;  /* 0x00000003000075a7 */ /* 0x0022a400080011ff */
[----:B--2---:R-:W-:Y:S05]  /*8290*/  @!P0 NANOSLEEP.SYNCS 0x989680 ;  /* 0x009896800000895d */ /* 0x004fea0003900000 */
[----:B------:R-:W2:Y:S02]  /*82a0*/  @!P0 SYNCS.PHASECHK.TRANS64 P0, [R0+URZ], R3 ;  /* 0x00000003000085a7 */ /* 0x000ea400080010ff */
[----:B--2---:R-:W-:Y:S05]  /*82b0*/  @!P0 BRA `(.L_x_144) ;  /* 0xfffffffc00f08947 */ /* 0x004fea000383ffff */
[----:B------:R-:W-:Y:S05]  /*82c0*/  BRA `(.L_x_145) ;  /* 0xffffffa400a87947 */ /* 0x000fea000383ffff */
.L_x_49:
[----:B-1----:R1:W2:Y:S02]  /*82d0*/  SYNCS.PHASECHK.TRANS64.TRYWAIT P0, [R0+URZ+0xf0], R4 ;  /* 0x0000f004000075a7 */ /* 0x0022a400080011ff */
[----:B--2---:R-:W-:Y:S05]  /*82e0*/  @!P0 NANOSLEEP.SYNCS 0x989680 ;  /* 0x009896800000895d */ /* 0x004fea0003900000 */
[----:B------:R-:W2:Y:S02]  /*82f0*/  @!P0 SYNCS.PHASECHK.TRANS64 P0, [R0+URZ+0xf0], R4 ;  /* 0x0000f004000085a7 */ /* 0x000ea400080010ff */
[----:B--2---:R-:W-:Y:S05]  /*8300*/  @!P0 BRA `(.L_x_49) ;  /* 0xfffffffc00f08947 */ /* 0x004fea000383ffff */
[----:B------:R-:W-:Y:S05]  /*8310*/  BRA `(.L_x_146) ;  /* 0xffffffa800087947 */ /* 0x000fea000383ffff */
.L_x_50:
[----:B------:R-:W-:-:S07]  /*8320*/  MOV R0, UR5 ;  /* 0x0000000500007c02 */ /* 0x000fce0008000f00 */
.L_x_147:
[----:B-1----:R1:W2:Y:S02]  /*8330*/  SYNCS.PHASECHK.TRANS64.TRYWAIT P0, [R0+URZ+0xa0], R5 ;  /* 0x0000a005000075a7 */ /* 0x0022a400080011ff */
[----:B--2---:R-:W-:Y:S05]  /*8340*/  @!P0 NANOSLEEP.SYNCS 0x989680 ;  /* 0x009896800000895d */ /* 0x004fea0003900000 */
[----:B------:R-:W2:Y:S02]  /*8350*/  @!P0 SYNCS.PHASECHK.TRANS64 P0, [R0+URZ+0xa0], R5 ;  /* 0x0000a005000085a7 */ /* 0x000ea400080010ff */
[----:B--2---:R-:W-:Y:S05]  /*8360*/  @!P0 BRA `(.L_x_147) ;  /* 0xfffffffc00f08947 */ /* 0x004fea000383ffff */
[----:B------:R-:W-:Y:S05]  /*8370*/  BRA `(.L_x_148) ;  /* 0xffffffa800187947 */ /* 0x000fea000383ffff */
.L_x_51:
[----:B-1----:R1:W2:Y:S02]  /*8380*/  SYNCS.PHASECHK.TRANS64.TRYWAIT P1, [R0+URZ+0x90], R4 ;  /* 0x00009004000075a7 */ /* 0x0022a400080211ff */
[----:B--2---:R-:W-:Y:S05]  /*8390*/  @!P1 NANOSLEEP.SYNCS 0x989680 ;  /* 0x009896800000995d */ /* 0x004fea0003900000 */
[----:B------:R-:W2:Y:S02]  /*83a0*/  @!P1 SYNCS.PHASECHK.TRANS64 P1, [R0+URZ+0x90], R4 ;  /* 0x00009004000095a7 */ /* 0x000ea400080210ff */
[----:B--2---:R-:W-:Y:S05]  /*83b0*/  @!P1 BRA `(.L_x_51) ;  /* 0xfffffffc00f09947 */ /* 0x004fea000383ffff */
[----:B------:R-:W-:Y:S05]  /*83c0*/  BRA `(.L_x_149) ;  /* 0xffffffa800487947 */ /* 0x000fea000383ffff */
.L_x_54:
[----:B------:R-:W-:-:S07]  /*83d0*/  MOV R0, UR5 ;  /* 0x0000000500007c02 */ /* 0x000fce0008000f00 */
.L_x_150:
[----:B-1----:R1:W2:Y:S02]  /*83e0*/  SYNCS.PHASECHK.TRANS64.TRYWAIT P0, [R0+URZ+0xa0], R2 ;  /* 0x0000a002000075a7 */ /* 0x0022a400080011ff */
[----:B--2---:R-:W-:Y:S05]  /*83f0*/  @!P0 NANOSLEEP.SYNCS 0x989680 ;  /* 0x009896800000895d */ /* 0x004fea0003900000 */
[----:B------:R-:W2:Y:S02]  /*8400*/  @!P0 SYNCS.PHASECHK.TRANS64 P0, [R0+URZ+0xa0], R2 ;  /* 0x0000a002000085a7 */ /* 0x000ea400080010ff */
[----:B--2---:R-:W-:Y:S05]  /*8410*/  @!P0 BRA `(.L_x_150) ;  /* 0xfffffffc00f08947 */ /* 0x004fea000383ffff */
[----:B------:R-:W-:Y:S05]  /*8420*/  BRA `(.L_x_53) ;  /* 0xffffffa8009c7947 */ /* 0x000fea000383ffff */
.L_x_63:
[----:B-1----:R-:W-:-:S04]  /*8430*/  MOV R4, UR6 ;  /* 0x0000000600047c02 */ /* 0x002fc80008000f00 */
[----:B------:R1:W2:Y:S03]  /*8440*/  SYNCS.PHASECHK.TRANS64.TRYWAIT P0, [R4+URZ+0x8], R5 ;  /* 0x00000805040075a7 */ /* 0x0002a600080011ff */
[----:B--2---:R-:W-:Y:S05]  /*8450*/  @!P0 NANOSLEEP.SYNCS 0x989680 ;  /* 0x009896800000895d */ /* 0x004fea0003900000 */
[----:B------:R-:W2:Y:S02]  /*8460*/  @!P0 SYNCS.PHASECHK.TRANS64 P0, [R4+URZ+0x8], R5 ;  /* 0x00000805040085a7 */ /* 0x000ea400080010ff */
[----:B--2---:R-:W-:Y:S05]  /*8470*/  @!P0 BRA `(.L_x_63) ;  /* 0xfffffffc00ec8947 */ /* 0x004fea000383ffff */
[----:B------:R-:W-:Y:S05]  /*8480*/  BRA `(.L_x_62) ;  /* 0xffffffac00507947 */ /* 0x000fea000383ffff */
.L_x_65:
[----:B------:R-:W-:Y:S01]  /*8490*/  BSSY B0, `(.L_x_151) ;  /* 0x0000006000007945 */ /* 0x000fe20003800000 */
[----:B------:R-:W-:-:S07]  /*84a0*/  MOV R15, 0xffffffff ;  /* 0xffffffff000f7802 */ /* 0x000fce0000000f00 */
[----:B-1---5:R-:W-:Y:S05]  /*84b0*/  WARPSYNC.COLLECTIVE R15, `(.L_x_152) ;  /* 0x000000000f0c7348 */ /* 0x022fea0003c00000 */
[----:B------:R-:W-:Y:S02]  /*84c0*/  ELECT P6, UR79, PT ;  /* 0x00000000004f782f */ /* 0x000fe400038c0000 */
[----:B------:R-:W-:Y:S01]  /*84d0*/  MOV R14, UR79 ;  /* 0x0000004f000e7c02 */ /* 0x000fe20008000f00 */
[----:B-1---5:R-:W-:Y:S10]  /*84e0*/  ENDCOLLECTIVE ;  /* 0x000000000000791b */ /* 0x022ff40003800000 */
.L_x_152:
[----:B------:R-:W-:Y:S05]  /*84f0*/  BSYNC B0 ;  /* 0x0000000000007941 */ /* 0x000fea0003800000 */
.L_x_151:
[----:B------:R-:W-:Y:S05]  /*8500*/  BRA `(.L_x_153) ;  /* 0xffffffac00807947 */ /* 0x000fea000383ffff */
.L_x_67:
[----:B-1----:R-:W-:-:S04]  /*8510*/  MOV R2, UR6 ;  /* 0x0000000600027c02 */ /* 0x002fc80008000f00 */
[----:B------:R1:W2:Y:S03]  /*8520*/  SYNCS.PHASECHK.TRANS64.TRYWAIT P0, [R2+URZ+0x8], R3 ;  /* 0x00000803020075a7 */ /* 0x0002a600080011ff */
[----:B--2---:R-:W-:Y:S05]  /*8530*/  @!P0 NANOSLEEP.SYNCS 0x989680 ;  /* 0x009896800000895d */ /* 0x004fea0003900000 */
[----:B------:R-:W2:Y:S02]  /*8540*/  @!P0 SYNCS.PHASECHK.TRANS64 P0, [R2+URZ+0x8], R3 ;  /* 0x00000803020085a7 */ /* 0x000ea400080010ff */
[----:B--2---:R-:W-:Y:S05]  /*8550*/  @!P0 BRA `(.L_x_67) ;  /* 0xfffffffc00ec8947 */ /* 0x004fea000383ffff */
[----:B------:R-:W-:Y:S05]  /*8560*/  BRA `(.L_x_66) ;  /* 0xffffffac00847947 */ /* 0x000fea000383ffff */
.L_x_68:
[----:B-1----:R1:W2:Y:S02]  /*8570*/  SYNCS.PHASECHK.TRANS64.TRYWAIT P0, [R0+URZ+0x90], R4 ;  /* 0x00009004000075a7 */ /* 0x0022a400080011ff */
[----:B--2---:R-:W-:Y:S05]  /*8580*/  @!P0 NANOSLEEP.SYNCS 0x989680 ;  /* 0x009896800000895d */ /* 0x004fea0003900000 */
[----:B------:R-:W2:Y:S02]  /*8590*/  @!P0 SYNCS.PHASECHK.TRANS64 P0, [R0+URZ+0x90], R4 ;  /* 0x00009004000085a7 */ /* 0x000ea400080010ff */
[----:B--2---:R-:W-:Y:S05]  /*85a0*/  @!P0 BRA `(.L_x_68) ;  /* 0xfffffffc00f08947 */ /* 0x004fea000383ffff */
[----:B------:R-:W-:Y:S05]  /*85b0*/  BRA `(.L_x_154) ;  /* 0xffffffb000907947 */ /* 0x000fea000383ffff */
.L_x_70:
[----:B------:R-:W-:-:S07]  /*85c0*/  MOV R0, UR8 ;  /* 0x0000000800007c02 */ /* 0x000fce0008000f00 */
.L_x_155:
[----:B-1----:R1:W2:Y:S02]  /*85d0*/  SYNCS.PHASECHK.TRANS64.TRYWAIT P0, [R0+URZ+0xd0], R4 ;  /* 0x0000d004000075a7 */ /* 0x0022a400080011ff */
[----:B--2---:R-:W-:Y:S05]  /*85e0*/  @!P0 NANOSLEEP.SYNCS 0x989680 ;  /* 0x009896800000895d */ /* 0x004fea0003900000 */
[----:B------:R-:W2:Y:S02]  /*85f0*/  @!P0 SYNCS.PHASECHK.TRANS64 P0, [R0+URZ+0xd0], R4 ;  /* 0x0000d004000085a7 */ /* 0x000ea400080010ff */
[----:B--2---:R-:W-:Y:S05]  /*8600*/  @!P0 BRA `(.L_x_155) ;  /* 0xfffffffc00f08947 */ /* 0x004fea000383ffff */
[----:B------:R-:W-:Y:S05]  /*8610*/  BRA `(.L_x_156) ;  /* 0xffffffb000dc7947 */ /* 0x000fea000383ffff */
.L_x_73:
[----:B------:R-:W-:Y:S07]  /*8620*/  MOV R0, UR14 ;  /* 0x0000000e00007c02 */ /* 0x000fee0008000f00 */
.L_x_157:
[----:B-1----:R1:W2:Y:S02]  /*8630*/  SYNCS.PHASECHK.TRANS64.TRYWAIT P0, [R0+URZ], R4 ;  /* 0x00000004000075a7 */ /* 0x0022a400080011ff */
[----:B--2---:R-:W-:Y:S05]  /*8640*/  @!P0 NANOSLEEP.SYNCS 0x989680 ;  /* 0x009896800000895d */ /* 0x004fea0003900000 */
[----:B------:R-:W2:Y:S02]  /*8650*/  @!P0 SYNCS.PHASECHK.TRANS64 P0, [R0+URZ], R4 ;  /* 0x00000004000085a7 */ /* 0x000ea400080010ff */
[----:B--2---:R-:W-:Y:S05]  /*8660*/  @!P0 BRA `(.L_x_157) ;  /* 0xfffffffc00f08947 */ /* 0x004fea000383ffff */
[----:B------:R-:W-:Y:S05]  /*8670*/  BRA `(.L_x_72) ;  /* 0xffffffb000f07947 */ /* 0x000fea000383ffff */
.L_x_77:
[----:B-1----:R-:W-:-:S07]  /*8680*/  MOV R0, UR8 ;  /* 0x0000000800007c02 */ /* 0x002fce0008000f00 */
.L_x_158:
[----:B-1----:R1:W2:Y:S02]  /*8690*/  SYNCS.PHASECHK.TRANS64.TRYWAIT P0, [R0+URZ], R2 ;  /* 0x00000002000075a7 */ /* 0x0022a400080011ff */
[----:B--2---:R-:W-:Y:S05]  /*86a0*/  @!P0 NANOSLEEP.SYNCS 0x989680 ;  /* 0x009896800000895d */ /* 0x004fea0003900000 */
[----:B------:R-:W2:Y:S02]  /*86b0*/  @!P0 SYNCS.PHASECHK.TRANS64 P0, [R0+URZ], R2 ;  /* 0x00000002000085a7 */ /* 0x000ea400080010ff */
[----:B--2---:R-:W-:Y:S05]  /*86c0*/  @!P0 BRA `(.L_x_158) ;  /* 0xfffffffc00f08947 */ /* 0x004fea000383ffff */
[----:B------:R-:W-:Y:S05]  /*86d0*/  BRA `(.L_x_159) ;  /* 0xffffffb800347947 */ /* 0x000fea000383ffff */
.L_x_78:
[----:B------:R-:W-:-:S07]  /*86e0*/  MOV R0, UR8 ;  /* 0x0000000800007c02 */ /* 0x000fce0008000f00 */
.L_x_160:
[----:B-1----:R1:W2:Y:S02]  /*86f0*/  SYNCS.PHASECHK.TRANS64.TRYWAIT P0, [R0+URZ], R3 ;  /* 0x00000003000075a7 */ /* 0x0022a400080011ff */
[----:B--2---:R-:W-:Y:S05]  /*8700*/  @!P0 NANOSLEEP.SYNCS 0x989680 ;  /* 0x009896800000895d */ /* 0x004fea0003900000 */
[----:B------:R-:W2:Y:S02]  /*8710*/  @!P0 SYNCS.PHASECHK.TRANS64 P0, [R0+URZ], R3 ;  /* 0x00000003000085a7 */ /* 0x000ea400080010ff */
[----:B--2---:R-:W-:Y:S05]  /*8720*/  @!P0 BRA `(.L_x_160) ;  /* 0xfffffffc00f08947 */ /* 0x004fea000383ffff */
[----:B------:R-:W-:Y:S05]  /*8730*/  BRA `(.L_x_161) ;  /* 0xffffffb800407947 */ /* 0x000fea000383ffff */
.L_x_79:
[----:B------:R-:W-:-:S07]  /*8740*/  MOV R0, UR8 ;  /* 0x0000000800007c02 */ /* 0x000fce0008000f00 */
.L_x_162:
[----:B-1----:R1:W2:Y:S02]  /*8750*/  SYNCS.PHASECHK.TRANS64.TRYWAIT P0, [R0+URZ], R3 ;  /* 0x00000003000075a7 */ /* 0x0022a400080011ff */
[----:B--2---:R-:W-:Y:S05]  /*8760*/  @!P0 NANOSLEEP.SYNCS 0x989680 ;  /* 0x009896800000895d */ /* 0x004fea0003900000 */
[----:B------:R-:W2:Y:S02]  /*8770*/  @!P0 SYNCS.PHASECHK.TRANS64 P0, [R0+URZ], R3 ;  /* 0x00000003000085a7 */ /* 0x000ea400080010ff */
[----:B--2---:R-:W-:Y:S05]  /*8780*/  @!P0 BRA `(.L_x_162) ;  /* 0xfffffffc00f08947 */ /* 0x004fea000383ffff */
[----:B------:R-:W-:Y:S05]  /*8790*/  BRA `(.L_x_163) ;  /* 0xffffffb8004c7947 */ /* 0x000fea000383ffff */
.L_x_82:
[----:B------:R-:W-:-:S07]  /*87a0*/  MOV R0, UR7 ;  /* 0x0000000700007c02 */ /* 0x000fce0008000f00 */
.L_x_164:
[----:B-1----:R1:W2:Y:S02]  /*87b0*/  SYNCS.PHASECHK.TRANS64.TRYWAIT P1, [R0+URZ+0x110], R2 ;  /* 0x00011002000075a7 */ /* 0x0022a400080211ff */
[----:B--2---:R-:W-:Y:S05]  /*87c0*/  @!P1 NANOSLEEP.SYNCS 0x989680 ;  /* 0x009896800000995d */ /* 0x004fea0003900000 */
[----:B------:R-:W2:Y:S02]  /*87d0*/  @!P1 SYNCS.PHASECHK.TRANS64 P1, [R0+URZ+0x110], R2 ;  /* 0x00011002000095a7 */ /* 0x000ea400080210ff */
[----:B--2---:R-:W-:Y:S05]  /*87e0*/  @!P1 BRA `(.L_x_164) ;  /* 0xfffffffc00f09947 */ /* 0x004fea000383ffff */
[----:B------:R-:W-:Y:S05]  /*87f0*/  BRA `(.L_x_165) ;  /* 0xffffffb800987947 */ /* 0x000fea000383ffff */
.L_x_87:
[----:B--2---:R2:W4:Y:S02]  /*8800*/  SYNCS.PHASECHK.TRANS64.TRYWAIT P0, [R0+URZ+0x90], R2 ;  /* 0x00009002000075a7 */ /* 0x00452400080011ff */
[----:B----4-:R-:W-:Y:S05]  /*8810*/  @!P0 NANOSLEEP.SYNCS 0x989680 ;  /* 0x009896800000895d */ /* 0x010fea0003900000 */
[----:B------:R-:W4:Y:S02]  /*8820*/  @!P0 SYNCS.PHASECHK.TRANS64 P0, [R0+URZ+0x90], R2 ;  /* 0x00009002000085a7 */ /* 0x000f2400080010ff */
[----:B----4-:R-:W-:Y:S05]  /*8830*/  @!P0 BRA `(.L_x_87) ;  /* 0xfffffffc00f08947 */ /* 0x010fea000383ffff */
[----:B------:R-:W-:Y:S05]  /*8840*/  BRA `(.L_x_166) ;  /* 0xffffffbc009c7947 */ /* 0x000fea000383ffff */
.L_x_90:
[----:B------:R-:W-:Y:S07]  /*8850*/  MOV R0, UR6 ;  /* 0x0000000600007c02 */ /* 0x000fee0008000f00 */
.L_x_167:
[----:B--2---:R2:W4:Y:S02]  /*8860*/  SYNCS.PHASECHK.TRANS64.TRYWAIT P0, [R0+URZ+0x88], R2 ;  /* 0x00008802000075a7 */ /* 0x00452400080011ff */
[----:B----4-:R-:W-:Y:S05]  /*8870*/  @!P0 NANOSLEEP.SYNCS 0x989680 ;  /* 0x009896800000895d */ /* 0x010fea0003900000 */
[----:B------:R-:W4:Y:S02]  /*8880*/  @!P0 SYNCS.PHASECHK.TRANS64 P0, [R0+URZ+0x88], R2 ;  /* 0x00008802000085a7 */ /* 0x000f2400080010ff */
[----:B----4-:R-:W-:Y:S05]  /*8890*/  @!P0 BRA `(.L_x_167) ;  /* 0xfffffffc00f08947 */ /* 0x010fea000383ffff */
[----:B------:R-:W-:Y:S05]  /*88a0*/  BRA `(.L_x_89) ;  /* 0xffffffc0007c7947 */ /* 0x000fea000383ffff */
.L_x_93:
[----:B------:R-:W-:Y:S07]  /*88b0*/  MOV R0, UR15 ;  /* 0x0000000f00007c02 */ /* 0x000fee0008000f00 */
.L_x_168:
[----:B-1----:R1:W2:Y:S02]  /*88c0*/  SYNCS.PHASECHK.TRANS64.TRYWAIT P0, [R0+URZ+0x68], R9 ;  /* 0x00006809000075a7 */ /* 0x0022a400080011ff */
[----:B--2---:R-:W-:Y:S05]  /*88d0*/  @!P0 NANOSLEEP.SYNCS 0x989680 ;  /* 0x009896800000895d */ /* 0x004fea0003900000 */
[----:B------:R-:W2:Y:S02]  /*88e0*/  @!P0 SYNCS.PHASECHK.TRANS64 P0, [R0+URZ+0x68], R9 ;  /* 0x00006809000085a7 */ /* 0x000ea400080010ff */
[----:B--2---:R-:W-:Y:S05]  /*88f0*/  @!P0 BRA `(.L_x_168) ;  /* 0xfffffffc00f08947 */ /* 0x004fea000383ffff */
[----:B------:R-:W-:Y:S05]  /*8900*/  BRA `(.L_x_169) ;  /* 0xffffffc000f47947 */ /* 0x000fea000383ffff */
.L_x_94:
[----:B------:R-:W-:Y:S07]  /*8910*/  MOV R0, UR13 ;  /* 0x0000000d00007c02 */ /* 0x000fee0008000f00 */
.L_x_170:
[----:B-1----:R1:W2:Y:S02]  /*8920*/  SYNCS.PHASECHK.TRANS64.TRYWAIT P0, [R0+URZ+0x68], R14 ;  /* 0x0000680e000075a7 */ /* 0x0022a400080011ff */
[----:B--2---:R-:W-:Y:S05]  /*8930*/  @!P0 NANOSLEEP.SYNCS 0x989680 ;  /* 0x009896800000895d */ /* 0x004fea0003900000 */
[----:B------:R-:W2:Y:S02]  /*8940*/  @!P0 SYNCS.PHASECHK.TRANS64 P0, [R0+URZ+0x68], R14 ;  /* 0x0000680e000085a7 */ /* 0x000ea400080010ff */
[----:B--2---:R-:W-:Y:S05]  /*8950*/  @!P0 BRA `(.L_x_170) ;  /* 0xfffffffc00f08947 */ /* 0x004fea000383ffff */
[----:B------:R-:W-:Y:S05]  /*8960*/  BRA `(.L_x_171) ;  /* 0xffffffc400947947 */ /* 0x000fea000383ffff */
.L_x_96:
[----:B------:R-:W-:-:S07]  /*8970*/  MOV R0, UR4 ;  /* 0x0000000400007c02 */ /* 0x000fce0008000f00 */
.L_x_172:
[----:B-1----:R1:W4:Y:S02]  /*8980*/  SYNCS.PHASECHK.TRANS64.TRYWAIT P0, [R0+URZ], R2 ;  /* 0x00000002000075a7 */ /* 0x00232400080011ff */
[----:B----4-:R-:W-:Y:S05]  /*8990*/  @!P0 NANOSLEEP.SYNCS 0x989680 ;  /* 0x009896800000895d */ /* 0x010fea0003900000 */
[----:B------:R-:W4:Y:S02]  /*89a0*/  @!P0 SYNCS.PHASECHK.TRANS64 P0, [R0+URZ], R2 ;  /* 0x00000002000085a7 */ /* 0x000f2400080010ff */
[----:B----4-:R-:W-:Y:S05]  /*89b0*/  @!P0 BRA `(.L_x_172) ;  /* 0xfffffffc00f08947 */ /* 0x010fea000383ffff */
[----:B------:R-:W-:Y:S05]  /*89c0*/  BRA `(.L_x_173) ;  /* 0xffffffc800207947 */ /* 0x000fea000383ffff */
.L_x_97:
[----:B------:R-:W-:-:S07]  /*89d0*/  MOV R0, UR4 ;  /* 0x0000000400007c02 */ /* 0x000fce0008000f00 */
.L_x_174:
[----:B-1----:R1:W4:Y:S02]  /*89e0*/  SYNCS.PHASECHK.TRANS64.TRYWAIT P0, [R0+URZ], R2 ;  /* 0x00000002000075a7 */ /* 0x00232400080011ff */
[----:B----4-:R-:W-:Y:S05]  /*89f0*/  @!P0 NANOSLEEP.SYNCS 0x989680 ;  /* 0x009896800000895d */ /* 0x010fea0003900000 */
[----:B------:R-:W4:Y:S02]  /*8a00*/  @!P0 SYNCS.PHASECHK.TRANS64 P0, [R0+URZ], R2 ;  /* 0x00000002000085a7 */ /* 0x000f2400080010ff */
[----:B----4-:R-:W-:Y:S05]  /*8a10*/  @!P0 BRA `(.L_x_174) ;  /* 0xfffffffc00f08947 */ /* 0x010fea000383ffff */
[----:B------:R-:W-:Y:S05]  /*8a20*/  BRA `(.L_x_175) ;  /* 0xffffffc8002c7947 */ /* 0x000fea000383ffff */
.L_x_99:
[----:B--2---:R2:W4:Y:S02]  /*8a30*/  SYNCS.PHASECHK.TRANS64.TRYWAIT P0, [R0+URZ+0x90], R2 ;  /* 0x00009002000075a7 */ /* 0x00452400080011ff */
[----:B----4-:R-:W-:Y:S05]  /*8a40*/  @!P0 NANOSLEEP.SYNCS 0x989680 ;  /* 0x009896800000895d */ /* 0x010fea0003900000 */
[----:B------:R-:W4:Y:S02]  /*8a50*/  @!P0 SYNCS.PHASECHK.TRANS64 P0, [R0+URZ+0x90], R2 ;  /* 0x00009002000085a7 */ /* 0x000f2400080010ff */
[----:B----4-:R-:W-:Y:S05]  /*8a60*/  @!P0 BRA `(.L_x_99) ;  /* 0xfffffffc00f08947 */ /* 0x010fea000383ffff */
[----:B------:R-:W-:Y:S05]  /*8a70*/  BRA `(.L_x_176) ;  /* 0xffffffcc00107947 */ /* 0x000fea000383ffff */
.L_x_109:
[----:B-1----:R1:W3:Y:S02]  /*8a80*/  SYNCS.PHASECHK.TRANS64.TRYWAIT P1, [R0+URZ+0x50], R3 ;  /* 0x00005003000075a7 */ /* 0x0022e400080211ff */
[----:B---3--:R-:W-:Y:S05]  /*8a90*/  @!P1 NANOSLEEP.SYNCS 0x989680 ;  /* 0x009896800000995d */ /* 0x008fea0003900000 */
[----:B------:R-:W3:Y:S02]  /*8aa0*/  @!P1 SYNCS.PHASECHK.TRANS64 P1, [R0+URZ+0x50], R3 ;  /* 0x00005003000095a7 */ /* 0x000ee400080210ff */
[----:B---3--:R-:W-:Y:S05]  /*8ab0*/  @!P1 BRA `(.L_x_109) ;  /* 0xfffffffc00f09947 */ /* 0x008fea000383ffff */
[----:B------:R-:W-:Y:S05]  /*8ac0*/  BRA `(.L_x_108) ;  /* 0xffffffd800407947 */ /* 0x000fea000383ffff */
.L_x_111:
[----:B-1----:R1:W4:Y:S02]  /*8ad0*/  SYNCS.PHASECHK.TRANS64.TRYWAIT P0, [R106+URZ+0xb0], R2 ;  /* 0x0000b0026a0075a7 */ /* 0x00232400080011ff */
[----:B----4-:R-:W-:Y:S05]  /*8ae0*/  @!P0 NANOSLEEP.SYNCS 0x989680 ;  /* 0x009896800000895d */ /* 0x010fea0003900000 */
[----:B------:R-:W4:Y:S02]  /*8af0*/  @!P0 SYNCS.PHASECHK.TRANS64 P0, [R106+URZ+0xb0], R2 ;  /* 0x0000b0026a0085a7 */ /* 0x000f2400080010ff */
[----:B----4-:R-:W-:Y:S05]  /*8b00*/  @!P0 BRA `(.L_x_111) ;  /* 0xfffffffc00f08947 */ /* 0x010fea000383ffff */
[----:B------:R-:W-:Y:S05]  /*8b10*/  BRA `(.L_x_110) ;  /* 0xffffffd800787947 */ /* 0x000fea000383ffff */
.L_x_122:
[----:B--2---:R2:W4:Y:S02]  /*8b20*/  SYNCS.PHASECHK.TRANS64.TRYWAIT P0, [R2+URZ+0x50], R71 ;  /* 0x00005047020075a7 */ /* 0x00452400080011ff */
[----:B----4-:R-:W-:Y:S05]  /*8b30*/  @!P0 NANOSLEEP.SYNCS 0x989680 ;  /* 0x009896800000895d */ /* 0x010fea0003900000 */
[----:B------:R-:W4:Y:S02]  /*8b40*/  @!P0 SYNCS.PHASECHK.TRANS64 P0, [R2+URZ+0x50], R71 ;  /* 0x00005047020085a7 */ /* 0x000f2400080010ff */
[----:B----4-:R-:W-:Y:S05]  /*8b50*/  @!P0 BRA `(.L_x_122) ;  /* 0xfffffffc00f08947 */ /* 0x010fea000383ffff */
[----:B------:R-:W-:Y:S05]  /*8b60*/  BRA `(.L_x_121) ;  /* 0xffffffe400607947 */ /* 0x000fea000383ffff */
        .weak           $__internal_0_$__cuda_sm10x_tcgen05_guardrail_trap_col_being_dealloced_not_returned_by_alloc
        .type           $__internal_0_$__cuda_sm10x_tcgen05_guardrail_trap_col_being_dealloced_not_returned_by_alloc,@function
        .size           $__internal_0_$__cuda_sm10x_tcgen05_guardrail_trap_col_being_dealloced_not_returned_by_alloc,($__internal_1_$__cuda_sm10x_tcgen05_guardrail_trap_phase_invalid_during_alloc - $__internal_0_$__cuda_sm10x_tcgen05_guardrail_trap_col_being_dealloced_not_returned_by_alloc)
$__internal_0_$__cuda_sm10x_tcgen05_guardrail_trap_col_being_dealloced_not_returned_by_alloc:
[----:B------:R-:W-:Y:S05]  /*8b70*/  BPT.TRAP 0x1 ;  /* 0x000000040000795c */ /* 0x000fea0000300000 */
[----:B------:R-:W-:-:S04]  /*8b80*/  HFMA2 R3, -RZ, RZ, 0, 0 ;  /* 0x00000000ff037431 */ /* 0x000fc800000001ff */
[----:B------:R-:W-:Y:S05]  /*8b90*/  RET.REL.NODEC R2 `(_ZN7cutlass13device_kernelINS_4gemm6kernel13GemmUniversalIN4cute5tupleIJiiiiEEENS1_10collective13CollectiveMmaINS1_35MainloopSm100TmaUmmaWarpSpecializedILi5ELi2ELi4ENS5_IJNS4_1CILi2EEENSA_ILi1EEESC_EEEEENS5_IJNSA_ILi256EEENSA_ILi64EEENSA_ILi128EEEEEENS_6half_tENS5_IJlSC_lEEESJ_SK_NS4_8TiledMMAINS4_8MMA_AtomIJNS4_26SM100_MMA_F16BF16_2x1SM_SSISJ_SJ_fLi256ELi64ELNS4_4UMMA5MajorE0ELSP_0ELNSO_7ScaleInE0ELSQ_0EEEEEENS4_6LayoutINS5_IJSC_SC_SC_EEENS5_IJNSA_ILi0EEESV_SV_EEEEENS5_IJNS4_10UnderscoreESY_SY_EEEEENS4_18SM100_TMA_2SM_LOADENS4_14ComposedLayoutINS4_7SwizzleILi3ELi4ELi3EEENS4_18smem_ptr_flag_bitsILi16EEENST_INS5_IJNSA_ILi8EEESG_EEENS5_IJSG_SC_EEEEEEEvNS4_8identityES11_S1B_vS1C_EENS_8epilogue10collective18CollectiveEpilogueINS1E_23Sm100TmaWarpSpecializedILi3ELi2ELi32ELb1ELb0EEEJNS5_IJSH_SG_SH_EEENS5_IJNST_ISH_SC_EENST_INSA_ILi32EEESC_EEEEESJ_SK_SJ_SK_NS1E_6fusion15FusionCallbacksIS1I_NS1O_17LinearCombinationISJ_fSJ_fLNS_15FloatRoundStyleE2EEES1J_S1N_JEEENS4_5SM1004TMEM4LOAD26SM100_TMEM_LOAD_32dp32b32xENS4_13SM90_TMA_LOADENS12_INS13_ILi2ELi4ELi3EEES16_NST_INS5_IJS17_S1L_EEENS5_IJS1L_SC_EEEEEEENS4_39AutoVectorizingCopyWithAssumedAlignmentILi128EEENS4_14SM90_TMA_STOREES23_S25_S25_EEEvvEEEEvNT_6ParamsE) ;  /* 0xffffff7402187950 */ /* 0x000fea0003c3ffff */
        .weak           $__internal_1_$__cuda_sm10x_tcgen05_guardrail_trap_phase_invalid_during_alloc
        .type           $__internal_1_$__cuda_sm10x_tcgen05_guardrail_trap_phase_invalid_during_alloc,@function
        .size           $__internal_1_$__cuda_sm10x_tcgen05_guardrail_trap_phase_invalid_during_alloc,($__internal_2_$__cuda_sm10x_tcgen05_guardrail_trap_unallocated_columns_being_dealloced - $__internal_1_$__cuda_sm10x_tcgen05_guardrail_trap_phase_invalid_during_alloc)
$__internal_1_$__cuda_sm10x_tcgen05_guardrail_trap_phase_invalid_during_alloc:
[----:B------:R-:W-:Y:S05]  /*8ba0*/  BPT.TRAP 0x1 ;  /* 0x000000040000795c */ /* 0x000fea0000300000 */
[----:B------:R-:W-:-:S04]  /*8bb0*/  MOV R3, 0x0 ;  /* 0x0000000000037802 */ /* 0x000fc80000000f00 */
[----:B------:R-:W-:Y:S05]  /*8bc0*/  RET.REL.NODEC R2 `(_ZN7cutlass13device_kernelINS_4gemm6kernel13GemmUniversalIN4cute5tupleIJiiiiEEENS1_10collective13CollectiveMmaINS1_35MainloopSm100TmaUmmaWarpSpecializedILi5ELi2ELi4ENS5_IJNS4_1CILi2EEENSA_ILi1EEESC_EEEEENS5_IJNSA_ILi256EEENSA_ILi64EEENSA_ILi128EEEEEENS_6half_tENS5_IJlSC_lEEESJ_SK_NS4_8TiledMMAINS4_8MMA_AtomIJNS4_26SM100_MMA_F16BF16_2x1SM_SSISJ_SJ_fLi256ELi64ELNS4_4UMMA5MajorE0ELSP_0ELNSO_7ScaleInE0ELSQ_0EEEEEENS4_6LayoutINS5_IJSC_SC_SC_EEENS5_IJNSA_ILi0EEESV_SV_EEEEENS5_IJNS4_10UnderscoreESY_SY_EEEEENS4_18SM100_TMA_2SM_LOADENS4_14ComposedLayoutINS4_7SwizzleILi3ELi4ELi3EEENS4_18smem_ptr_flag_bitsILi16EEENST_INS5_IJNSA_ILi8EEESG_EEENS5_IJSG_SC_EEEEEEEvNS4_8identityES11_S1B_vS1C_EENS_8epilogue10collective18CollectiveEpilogueINS1E_23Sm100TmaWarpSpecializedILi3ELi2ELi32ELb1ELb0EEEJNS5_IJSH_SG_SH_EEENS5_IJNST_ISH_SC_EENST_INSA_ILi32EEESC_EEEEESJ_SK_SJ_SK_NS1E_6fusion15FusionCallbacksIS1I_NS1O_17LinearCombinationISJ_fSJ_fLNS_15FloatRoundStyleE2EEES1J_S1N_JEEENS4_5SM1004TMEM4LOAD26SM100_TMEM_LOAD_32dp32b32xENS4_13SM90_TMA_LOADENS12_INS13_ILi2ELi4ELi3EEES16_NST_INS5_IJS17_S1L_EEENS5_IJS1L_SC_EEEEEEENS4_39AutoVectorizingCopyWithAssumedAlignmentILi128EEENS4_14SM90_TMA_STOREES23_S25_S25_EEEvvEEEEvNT_6ParamsE) ;  /* 0xffffff74020c7950 */ /* 0x000fea0003c3ffff */
        .weak           $__internal_2_$__cuda_sm10x_tcgen05_guardrail_trap_unallocated_columns_being_dealloced
        .type           $__internal_2_$__cuda_sm10x_tcgen05_guardrail_trap_unallocated_columns_being_dealloced,@function
        .size           $__internal_2_$__cuda_sm10x_tcgen05_guardrail_trap_unallocated_columns_being_dealloced,(.L_x_178 - $__internal_2_$__cuda_sm10x_tcgen05_guardrail_trap_unallocated_columns_being_dealloced)
$__internal_2_$__cuda_sm10x_tcgen05_guardrail_trap_unallocated_columns_being_dealloced:
[----:B------:R-:W-:Y:S05]  /*8bd0*/  BPT.TRAP 0x1 ;  /* 0x000000040000795c */ /* 0x000fea0000300000 */
[----:B------:R-:W-:-:S04]  /*8be0*/  HFMA2 R3, -RZ, RZ, 0, 0 ;  /* 0x00000000ff037431 */ /* 0x000fc800000001ff */
[----:B------:R-:W-:Y:S05]  /*8bf0*/  RET.REL.NODEC R2 `(_ZN7cutlass13device_kernelINS_4gemm6kernel13GemmUniversalIN4cute5tupleIJiiiiEEENS1_10collective13CollectiveMmaINS1_35MainloopSm100TmaUmmaWarpSpecializedILi5ELi2ELi4ENS5_IJNS4_1CILi2EEENSA_ILi1EEESC_EEEEENS5_IJNSA_ILi256EEENSA_ILi64EEENSA_ILi128EEEEEENS_6half_tENS5_IJlSC_lEEESJ_SK_NS4_8TiledMMAINS4_8MMA_AtomIJNS4_26SM100_MMA_F16BF16_2x1SM_SSISJ_SJ_fLi256ELi64ELNS4_4UMMA5MajorE0ELSP_0ELNSO_7ScaleInE0ELSQ_0EEEEEENS4_6LayoutINS5_IJSC_SC_SC_EEENS5_IJNSA_ILi0EEESV_SV_EEEEENS5_IJNS4_10UnderscoreESY_SY_EEEEENS4_18SM100_TMA_2SM_LOADENS4_14ComposedLayoutINS4_7SwizzleILi3ELi4ELi3EEENS4_18smem_ptr_flag_bitsILi16EEENST_INS5_IJNSA_ILi8EEESG_EEENS5_IJSG_SC_EEEEEEEvNS4_8identityES11_S1B_vS1C_EENS_8epilogue10collective18CollectiveEpilogueINS1E_23Sm100TmaWarpSpecializedILi3ELi2ELi32ELb1ELb0EEEJNS5_IJSH_SG_SH_EEENS5_IJNST_ISH_SC_EENST_INSA_ILi32EEESC_EEEEESJ_SK_SJ_SK_NS1E_6fusion15FusionCallbacksIS1I_NS1O_17LinearCombinationISJ_fSJ_fLNS_15FloatRoundStyleE2EEES1J_S1N_JEEENS4_5SM1004TMEM4LOAD26SM100_TMEM_LOAD_32dp32b32xENS4_13SM90_TMA_LOADENS12_INS13_ILi2ELi4ELi3EEES16_NST_INS5_IJS17_S1L_EEENS5_IJS1L_SC_EEEEEEENS4_39AutoVectorizingCopyWithAssumedAlignmentILi128EEENS4_14SM90_TMA_STOREES23_S25_S25_EEEvvEEEEvNT_6ParamsE) ;  /* 0xffffff7402007950 */ /* 0x000fea0003c3ffff */
.L_x_177:
[----:B------:R-:W-:-:S00]  /*8c00*/  BRA `(.L_x_177) ;  /* 0xfffffffc00fc7947 */ /* 0x000fc0000383ffff */
[----:B------:R-:W-:-:S00]  /*8c10*/  NOP ;  /* 0x0000000000007918 */ /* 0x000fc00000000000 */
        /* <DEDUP_REMOVED lines=14> */
.L_x_178:


//--------------------- .nv.global.init           --------------------------
	.section	.nv.global.init,"aw",@progbits
.nv.global.init:
	.type		$str$27,@object
	.size		$str$27,($str$28 - $str$27)
$str$27:
        /*0000*/ 	.byte	0x28, 0x61, 0x64, 0x64, 0x72, 0x65, 0x73, 0x73, 0x20, 0x26, 0x20, 0x6d, 0x61, 0x73, 0x6b, 0x29
        /*0010*/ 	.byte	0x20, 0x3d, 0x3d, 0x20, 0x30, 0x00
	.type		$str$28,@object
	.size		$str$28,($str$26 - $str$28)
$str$28:
        /*0016*/ 	.byte	0x2f, 0x74, 0x6d, 0x70, 0x2f, 0x63, 0x75, 0x74, 0x6c, 0x61, 0x73, 0x73, 0x5f, 0x73, 0x77, 0x65
        /*0026*/ 	.byte	0x65, 0x70, 0x5f, 0x73, 0x72, 0x63, 0x2f, 0x69, 0x6e, 0x63, 0x6c, 0x75, 0x64, 0x65, 0x2f, 0x63
        /*0036*/ 	.byte	0x75, 0x74, 0x65, 0x2f, 0x70, 0x6f, 0x69, 0x6e, 0x74, 0x65, 0x72, 0x5f, 0x66, 0x6c, 0x61, 0x67
        /*0046*/ 	.byte	0x67, 0x65, 0x64, 0x2e, 0x68, 0x70, 0x70, 0x00
	.type		$str$26,@object
	.size		$str$26,($str$25 - $str$26)
$str$26:
        /*004e*/ 	.byte	0x2f, 0x74, 0x6d, 0x70, 0x2f, 0x63, 0x75, 0x74, 0x6c, 0x61, 0x73, 0x73, 0x5f, 0x73, 0x77, 0x65
        /*005e*/ 	.byte	0x65, 0x70, 0x5f, 0x73, 0x72, 0x63, 0x2f, 0x69, 0x6e, 0x63, 0x6c, 0x75, 0x64, 0x65, 0x2f, 0x63
        /*006e*/ 	.byte	0x75, 0x74, 0x65, 0x2f, 0x61, 0x74, 0x6f, 0x6d, 0x2f, 0x63, 0x6f, 0x70, 0x79, 0x5f, 0x74, 0x72
        /*007e*/ 	.byte	0x61, 0x69, 0x74, 0x73, 0x5f, 0x73, 0x6d, 0x31, 0x30, 0x30, 0x2e, 0x68, 0x70, 0x70, 0x00
	.type		$str$25,@object
	.size		$str$25,(__unnamed_1 - $str$25)
$str$25:
        /*008d*/ 	.byte	0x28, 0x28, 0x75, 0x69, 0x6e, 0x74, 0x33, 0x32, 0x5f, 0x74, 0x28, 0x74, 0x68, 0x72, 0x65, 0x61
        /*009d*/ 	.byte	0x64, 0x49, 0x64, 0x78, 0x2e, 0x78, 0x29, 0x20, 0x2f, 0x20, 0x33, 0x32, 0x29, 0x20, 0x25, 0x20
        /*00ad*/ 	.byte	0x34, 0x29, 0x20, 0x3d, 0x3d, 0x20, 0x28, 0x28, 0x28, 0x74, 0x6d, 0x65, 0x6d, 0x5f, 0x61, 0x64
        /*00bd*/ 	.byte	0x64, 0x72, 0x20, 0x3e, 0x3e, 0x20, 0x31, 0x36, 0x29, 0x20, 0x2f, 0x20, 0x33, 0x32, 0x29, 0x20
        /*00cd*/ 	.byte	0x25, 0x20, 0x34, 0x29, 0x00
	.type		__unnamed_1,@object
	.size		__unnamed_1,(__unnamed_2 - __unnamed_1)
__unnamed_1:
        /*00d2*/ 	.byte	0x61, 0x75, 0x74, 0x6f, 0x20, 0x63, 0x75, 0x74, 0x65, 0x3a, 0x3a, 0x61, 0x73, 0x5f, 0x70, 0x6f
        /* <DEDUP_REMOVED lines=24> */
        /*0262*/ 	.byte	0x3e, 0x3e, 0x3e, 0x3e, 0x5d, 0x00
	.type		__unnamed_2,@object
	.size		__unnamed_2,(.L_2 - __unnamed_2)
__unnamed_2:
        /* <DEDUP_REMOVED lines=42> */
        /*0508*/ 	.byte	0x3e, 0x3e, 0x5d, 0x00
.L_2:


//--------------------- .nv.shared._ZN7cutlass13device_kernelINS_4gemm6kernel13GemmUniversalIN4cute5tupleIJiiiiEEENS1_10collective13CollectiveMmaINS1_35MainloopSm100TmaUmmaWarpSpecializedILi5ELi2ELi4ENS5_IJNS4_1CILi2EEENSA_ILi1EEESC_EEEEENS5_IJNSA_ILi256EEENSA_ILi64EEENSA_ILi128EEEEEENS_6half_tENS5_IJlSC_lEEESJ_SK_NS4_8TiledMMAINS4_8MMA_AtomIJNS4_26SM100_MMA_F16BF16_2x1SM_SSISJ_SJ_fLi256ELi64ELNS4_4UMMA5MajorE0ELSP_0ELNSO_7ScaleInE0ELSQ_0EEEEEENS4_6LayoutINS5_IJSC_SC_SC_EEENS5_IJNSA_ILi0EEESV_SV_EEEEENS5_IJNS4_10UnderscoreESY_SY_EEEEENS4_18SM100_TMA_2SM_LOADENS4_14ComposedLayoutINS4_7SwizzleILi3ELi4ELi3EEENS4_18smem_ptr_flag_bitsILi16EEENST_INS5_IJNSA_ILi8EEESG_EEENS5_IJSG_SC_EEEEEEEvNS4_8identityES11_S1B_vS1C_EENS_8epilogue10collective18CollectiveEpilogueINS1E_23Sm100TmaWarpSpecializedILi3ELi2ELi32ELb1ELb0EEEJNS5_IJSH_SG_SH_EEENS5_IJNST_ISH_SC_EENST_INSA_ILi32EEESC_EEEEESJ_SK_SJ_SK_NS1E_6fusion15FusionCallbacksIS1I_NS1O_17LinearCombinationISJ_fSJ_fLNS_15FloatRoundStyleE2EEES1J_S1N_JEEENS4_5SM1004TMEM4LOAD26SM100_TMEM_LOAD_32dp32b32xENS4_13SM90_TMA_LOADENS12_INS13_ILi2ELi4ELi3EEES16_NST_INS5_IJS17_S1L_EEENS5_IJS1L_SC_EEEEEEENS4_39AutoVectorizingCopyWithAssumedAlignmentILi128EEENS4_14SM90_TMA_STOREES23_S25_S25_EEEvvEEEEvNT_6ParamsE --------------------------
	.section	.nv.shared._ZN7cutlass13device_kernelINS_4gemm6kernel13GemmUniversalIN4cute5tupleIJiiiiEEENS1_10collective13CollectiveMmaINS1_35MainloopSm100TmaUmmaWarpSpecializedILi5ELi2ELi4ENS5_IJNS4_1CILi2EEENSA_ILi1EEESC_EEEEENS5_IJNSA_ILi256EEENSA_ILi64EEENSA_ILi128EEEEEENS_6half_tENS5_IJlSC_lEEESJ_SK_NS4_8TiledMMAINS4_8MMA_AtomIJNS4_26SM100_MMA_F16BF16_2x1SM_SSISJ_SJ_fLi256ELi64ELNS4_4UMMA5MajorE0ELSP_0ELNSO_7ScaleInE0ELSQ_0EEEEEENS4_6LayoutINS5_IJSC_SC_SC_EEENS5_IJNSA_ILi0EEESV_SV_EEEEENS5_IJNS4_10UnderscoreESY_SY_EEEEENS4_18SM100_TMA_2SM_LOADENS4_14ComposedLayoutINS4_7SwizzleILi3ELi4ELi3EEENS4_18smem_ptr_flag_bitsILi16EEENST_INS5_IJNSA_ILi8EEESG_EEENS5_IJSG_SC_EEEEEEEvNS4_8identityES11_S1B_vS1C_EENS_8epilogue10collective18CollectiveEpilogueINS1E_23Sm100TmaWarpSpecializedILi3ELi2ELi32ELb1ELb0EEEJNS5_IJSH_SG_SH_EEENS5_IJNST_ISH_SC_EENST_INSA_ILi32EEESC_EEEEESJ_SK_SJ_SK_NS1E_6fusion15FusionCallbacksIS1I_NS1O_17LinearCombinationISJ_fSJ_fLNS_15FloatRoundStyleE2EEES1J_S1N_JEEENS4_5SM1004TMEM4LOAD26SM100_TMEM_LOAD_32dp32b32xENS4_13SM90_TMA_LOADENS12_INS13_ILi2ELi4ELi3EEES16_NST_INS5_IJS17_S1L_EEENS5_IJS1L_SC_EEEEEEENS4_39AutoVectorizingCopyWithAssumedAlignmentILi128EEENS4_14SM90_TMA_STOREES23_S25_S25_EEEvvEEEEvNT_6ParamsE,"aw",@nobits
	.sectionflags	@""
	.align	16
	.zero		1024


//--------------------- .nv.shared.reserved.0     --------------------------
	.section	.nv.shared.reserved.0,"aw",@nobits
	.weak		__nv_reservedSMEM_offset_0_alias
	.size		__nv_reservedSMEM_offset_0_alias, 0, 64
	.other		__nv_reservedSMEM_offset_0_alias,@"STO_CUDA_RESERVED_SHARED STV_DEFAULT"
__nv_reservedSMEM_offset_0_alias:
	.zero		0
.nv.shared.reserved.0:
	.zero		64
	.weak		__nv_reservedSMEM_tcgen05_partition
	.type		__nv_reservedSMEM_tcgen05_partition,@object
	.size		__nv_reservedSMEM_tcgen05_partition,(.L_0 - __nv_reservedSMEM_tcgen05_partition)
__nv_reservedSMEM_tcgen05_partition:
	.zero		32
.L_0:


//--------------------- .nv.global                --------------------------
	.section	.nv.global,"aw",@nobits
.nv.global:
	.type		_ZN40_INTERNAL_9e634834_4_k_cu_b77b47fa_163274cute1_E,@object
	.size		_ZN40_INTERNAL_9e634834_4_k_cu_b77b47fa_163274cute1_E,(_ZN40_INTERNAL_9e634834_4_k_cu_b77b47fa_163274cuda3std3__45__cpo6cbeginE - _ZN40_INTERNAL_9e634834_4_k_cu_b77b47fa_163274cute1_E)
_ZN40_INTERNAL_9e634834_4_k_cu_b77b47fa_163274cute1_E:
	.zero		1
	.type		_ZN40_INTERNAL_9e634834_4_k_cu_b77b47fa_163274cuda3std3__45__cpo6cbeginE,@object
	.size		_ZN40_INTERNAL_9e634834_4_k_cu_b77b47fa_163274cuda3std3__45__cpo6cbeginE,(_ZN40_INTERNAL_9e634834_4_k_cu_b77b47fa_163274cuda3std3__48in_placeE - _ZN40_INTERNAL_9e634834_4_k_cu_b77b47fa_163274cuda3std3__45__cpo6cbeginE)
_ZN40_INTERNAL_9e634834_4_k_cu_b77b47fa_163274cuda3std3__45__cpo6cbeginE:
	.zero		1
	.type		_ZN40_INTERNAL_9e634834_4_k_cu_b77b47fa_163274cuda3std3__48in_placeE,@object
	.size		_ZN40_INTERNAL_9e634834_4_k_cu_b77b47fa_163274cuda3std3__48in_placeE,(_ZN40_INTERNAL_9e634834_4_k_cu_b77b47fa_163274cuda3std6ranges3__45__cpo9iter_moveE - _ZN40_INTERNAL_9e634834_4_k_cu_b77b47fa_163274cuda3std3__48in_placeE)
_ZN40_INTERNAL_9e634834_4_k_cu_b77b47fa_163274cuda3std3__48in_placeE:
	.zero		1
	.type		_ZN40_INTERNAL_9e634834_4_k_cu_b77b47fa_163274cuda3std6ranges3__45__cpo9iter_moveE,@object
	.size		_ZN40_INTERNAL_9e634834_4_k_cu_b77b47fa_163274cuda3std6ranges3__45__cpo9iter_moveE,(_ZN40_INTERNAL_9e634834_4_k_cu_b77b47fa_163274cuda3std3__45__cpo5beginE - _ZN40_INTERNAL_9e634834_4_k_cu_b77b47fa_163274cuda3std6ranges3__45__cpo9iter_moveE)
_ZN40_INTERNAL_9e634834_4_k_cu_b77b47fa_163274cuda3std6ranges3__45__cpo9iter_moveE:
	.zero		1
	.type		_ZN40_INTERNAL_9e634834_4_k_cu_b77b47fa_163274cuda3std3__45__cpo5beginE,@object
	.size		_ZN40_INTERNAL_9e634834_4_k_cu_b77b47fa_163274cuda3std3__45__cpo5beginE,(_ZN40_INTERNAL_9e634834_4_k_cu_b77b47fa_163274cuda3std3__442_GLOBAL__N__9e634834_4_k_cu_b77b47fa_163276ignoreE - _ZN40_INTERNAL_9e634834_4_k_cu_b77b47fa_163274cuda3std3__45__cpo5beginE)
_ZN40_INTERNAL_9e634834_4_k_cu_b77b47fa_163274cuda3std3__45__cpo5beginE:
	.zero		1
	.type		_ZN40_INTERNAL_9e634834_4_k_cu_b77b47fa_163274cuda3std3__442_GLOBAL__N__9e634834_4_k_cu_b77b47fa_163276ignoreE,@object
	.size		_ZN40_INTERNAL_9e634834_4_k_cu_b77b47fa_163274cuda3std3__442_GLOBAL__N__9e634834_4_k_cu_b77b47fa_163276ignoreE,(_ZN40_INTERNAL_9e634834_4_k_cu_b77b47fa_163274cute7productE - _ZN40_INTERNAL_9e634834_4_k_cu_b77b47fa_163274cuda3std3__442_GLOBAL__N__9e634834_4_k_cu_b77b47fa_163276ignoreE)
_ZN40_INTERNAL_9e634834_4_k_cu_b77b47fa_163274cuda3std3__442_GLOBAL__N__9e634834_4_k_cu_b77b47fa_163276ignoreE:
	.zero		1
	.type		_ZN40_INTERNAL_9e634834_4_k_cu_b77b47fa_163274cute7productE,@object
	.size		_ZN40_INTERNAL_9e634834_4_k_cu_b77b47fa_163274cute7productE,(_ZN40_INTERNAL_9e634834_4_k_cu_b77b47fa_163274cuda3std3__45__cpo3endE - _ZN40_INTERNAL_9e634834_4_k_cu_b77b47fa_163274cute7productE)
_ZN40_INTERNAL_9e634834_4_k_cu_b77b47fa_163274cute7productE:
	.zero		1
	.type		_ZN40_INTERNAL_9e634834_4_k_cu_b77b47fa_163274cuda3std3__45__cpo3endE,@object
	.size		_ZN40_INTERNAL_9e634834_4_k_cu_b77b47fa_163274cuda3std3__45__cpo3endE,(_ZN40_INTERNAL_9e634834_4_k_cu_b77b47fa_163274cuda3std3__419piecewise_constructE - _ZN40_INTERNAL_9e634834_4_k_cu_b77b47fa_163274cuda3std3__45__cpo3endE)
_ZN40_INTERNAL_9e634834_4_k_cu_b77b47fa_163274cuda3std3__45__cpo3endE:
	.zero		1
	.type		_ZN40_INTERNAL_9e634834_4_k_cu_b77b47fa_163274cuda3std3__419piecewise_constructE,@object
	.size		_ZN40_INTERNAL_9e634834_4_k_cu_b77b47fa_163274cuda3std3__419piecewise_constructE,(_ZN40_INTERNAL_9e634834_4_k_cu_b77b47fa_163274cuda3std3__45__cpo4cendE - _ZN40_INTERNAL_9e634834_4_k_cu_b77b47fa_163274cuda3std3__419piecewise_constructE)
_ZN40_INTERNAL_9e634834_4_k_cu_b77b47fa_163274cuda3std3__419piecewise_constructE:
	.zero		1
	.type		_ZN40_INTERNAL_9e634834_4_k_cu_b77b47fa_163274cuda3std3__45__cpo4cendE,@object
	.size		_ZN40_INTERNAL_9e634834_4_k_cu_b77b47fa_163274cuda3std3__45__cpo4cendE,(_ZN40_INTERNAL_9e634834_4_k_cu_b77b47fa_163274cuda3std6ranges3__45__cpo4swapE - _ZN40_INTERNAL_9e634834_4_k_cu_b77b47fa_163274cuda3std3__45__cpo4cendE)
_ZN40_INTERNAL_9e634834_4_k_cu_b77b47fa_163274cuda3std3__45__cpo4cendE:
	.zero		1
	.type		_ZN40_INTERNAL_9e634834_4_k_cu_b77b47fa_163274cuda3std6ranges3__45__cpo4swapE,@object
	.size		_ZN40_INTERNAL_9e634834_4_k_cu_b77b47fa_163274cuda3std6ranges3__45__cpo4swapE,(.L_10 - _ZN40_INTERNAL_9e634834_4_k_cu_b77b47fa_163274cuda3std6ranges3__45__cpo4swapE)
_ZN40_INTERNAL_9e634834_4_k_cu_b77b47fa_163274cuda3std6ranges3__45__cpo4swapE:
	.zero		1
.L_10:


//--------------------- .nv.constant0._ZN7cutlass13device_kernelINS_4gemm6kernel13GemmUniversalIN4cute5tupleIJiiiiEEENS1_10collective13CollectiveMmaINS1_35MainloopSm100TmaUmmaWarpSpecializedILi5ELi2ELi4ENS5_IJNS4_1CILi2EEENSA_ILi1EEESC_EEEEENS5_IJNSA_ILi256EEENSA_ILi64EEENSA_ILi128EEEEEENS_6half_tENS5_IJlSC_lEEESJ_SK_NS4_8TiledMMAINS4_8MMA_AtomIJNS4_26SM100_MMA_F16BF16_2x1SM_SSISJ_SJ_fLi256ELi64ELNS4_4UMMA5MajorE0ELSP_0ELNSO_7ScaleInE0ELSQ_0EEEEEENS4_6LayoutINS5_IJSC_SC_SC_EEENS5_IJNSA_ILi0EEESV_SV_EEEEENS5_IJNS4_10UnderscoreESY_SY_EEEEENS4_18SM100_TMA_2SM_LOADENS4_14ComposedLayoutINS4_7SwizzleILi3ELi4ELi3EEENS4_18smem_ptr_flag_bitsILi16EEENST_INS5_IJNSA_ILi8EEESG_EEENS5_IJSG_SC_EEEEEEEvNS4_8identityES11_S1B_vS1C_EENS_8epilogue10collective18CollectiveEpilogueINS1E_23Sm100TmaWarpSpecializedILi3ELi2ELi32ELb1ELb0EEEJNS5_IJSH_SG_SH_EEENS5_IJNST_ISH_SC_EENST_INSA_ILi32EEESC_EEEEESJ_SK_SJ_SK_NS1E_6fusion15FusionCallbacksIS1I_NS1O_17LinearCombinationISJ_fSJ_fLNS_15FloatRoundStyleE2EEES1J_S1N_JEEENS4_5SM1004TMEM4LOAD26SM100_TMEM_LOAD_32dp32b32xENS4_13SM90_TMA_LOADENS12_INS13_ILi2ELi4ELi3EEES16_NST_INS5_IJS17_S1L_EEENS5_IJS1L_SC_EEEEEEENS4_39AutoVectorizingCopyWithAssumedAlignmentILi128EEENS4_14SM90_TMA_STOREES23_S25_S25_EEEvvEEEEvNT_6ParamsE --------------------------
	.section	.nv.constant0._ZN7cutlass13device_kernelINS_4gemm6kernel13GemmUniversalIN4cute5tupleIJiiiiEEENS1_10collective13CollectiveMmaINS1_35MainloopSm100TmaUmmaWarpSpecializedILi5ELi2ELi4ENS5_IJNS4_1CILi2EEENSA_ILi1EEESC_EEEEENS5_IJNSA_ILi256EEENSA_ILi64EEENSA_ILi128EEEEEENS_6half_tENS5_IJlSC_lEEESJ_SK_NS4_8TiledMMAINS4_8MMA_AtomIJNS4_26SM100_MMA_F16BF16_2x1SM_SSISJ_SJ_fLi256ELi64ELNS4_4UMMA5MajorE0ELSP_0ELNSO_7ScaleInE0ELSQ_0EEEEEENS4_6LayoutINS5_IJSC_SC_SC_EEENS5_IJNSA_ILi0EEESV_SV_EEEEENS5_IJNS4_10UnderscoreESY_SY_EEEEENS4_18SM100_TMA_2SM_LOADENS4_14ComposedLayoutINS4_7SwizzleILi3ELi4ELi3EEENS4_18smem_ptr_flag_bitsILi16EEENST_INS5_IJNSA_ILi8EEESG_EEENS5_IJSG_SC_EEEEEEEvNS4_8identityES11_S1B_vS1C_EENS_8epilogue10collective18CollectiveEpilogueINS1E_23Sm100TmaWarpSpecializedILi3ELi2ELi32ELb1ELb0EEEJNS5_IJSH_SG_SH_EEENS5_IJNST_ISH_SC_EENST_INSA_ILi32EEESC_EEEEESJ_SK_SJ_SK_NS1E_6fusion15FusionCallbacksIS1I_NS1O_17LinearCombinationISJ_fSJ_fLNS_15FloatRoundStyleE2EEES1J_S1N_JEEENS4_5SM1004TMEM4LOAD26SM100_TMEM_LOAD_32dp32b32xENS4_13SM90_TMA_LOADENS12_INS13_ILi2ELi4ELi3EEES16_NST_INS5_IJS17_S1L_EEENS5_IJS1L_SC_EEEEEEENS4_39AutoVectorizingCopyWithAssumedAlignmentILi128EEENS4_14SM90_TMA_STOREES23_S25_S25_EEEvvEEEEvNT_6ParamsE,"a",@progbits
	.sectionflags	@""
	.align	4
.nv.constant0._ZN7cutlass13device_kernelINS_4gemm6kernel13GemmUniversalIN4cute5tupleIJiiiiEEENS1_10collective13CollectiveMmaINS1_35MainloopSm100TmaUmmaWarpSpecializedILi5ELi2ELi4ENS5_IJNS4_1CILi2EEENSA_ILi1EEESC_EEEEENS5_IJNSA_ILi256EEENSA_ILi64EEENSA_ILi128EEEEEENS_6half_tENS5_IJlSC_lEEESJ_SK_NS4_8TiledMMAINS4_8MMA_AtomIJNS4_26SM100_MMA_F16BF16_2x1SM_SSISJ_SJ_fLi256ELi64ELNS4_4UMMA5MajorE0ELSP_0ELNSO_7ScaleInE0ELSQ_0EEEEEENS4_6LayoutINS5_IJSC_SC_SC_EEENS5_IJNSA_ILi0EEESV_SV_EEEEENS5_IJNS4_10UnderscoreESY_SY_EEEEENS4_18SM100_TMA_2SM_LOADENS4_14ComposedLayoutINS4_7SwizzleILi3ELi4ELi3EEENS4_18smem_ptr_flag_bitsILi16EEENST_INS5_IJNSA_ILi8EEESG_EEENS5_IJSG_SC_EEEEEEEvNS4_8identityES11_S1B_vS1C_EENS_8epilogue10collective18CollectiveEpilogueINS1E_23Sm100TmaWarpSpecializedILi3ELi2ELi32ELb1ELb0EEEJNS5_IJSH_SG_SH_EEENS5_IJNST_ISH_SC_EENST_INSA_ILi32EEESC_EEEEESJ_SK_SJ_SK_NS1E_6fusion15FusionCallbacksIS1I_NS1O_17LinearCombinationISJ_fSJ_fLNS_15FloatRoundStyleE2EEES1J_S1N_JEEENS4_5SM1004TMEM4LOAD26SM100_TMEM_LOAD_32dp32b32xENS4_13SM90_TMA_LOADENS12_INS13_ILi2ELi4ELi3EEES16_NST_INS5_IJS17_S1L_EEENS5_IJS1L_SC_EEEEEEENS4_39AutoVectorizingCopyWithAssumedAlignmentILi128EEENS4_14SM90_TMA_STOREES23_S25_S25_EEEvvEEEEvNT_6ParamsE:
	.zero		2944


//--------------------- SYMBOLS --------------------------

	.type		.nv.reservedSmem.offset0,@object
	.size		.nv.reservedSmem.offset0,0x4
	.type		.nv.reservedSmem.cap,@object
	.size		.nv.reservedSmem.cap,0x4
	.type		__assertfail,@function
